	.target	sm_90a

	.elftype	@"ET_EXEC"


//--------------------- .note.nv.tkinfo           --------------------------
	.section	.note.nv.tkinfo,"",@"SHT_NOTE"
	.sectionflags	@"SHF_NOTE_NV_TKINFO"
	.tkinfo
        /*0018*/ 	.word	0x00000002
        /*0030*/ 	.string	""
        /*0030*/ 	.string	"ptxas"
        /*0030*/ 	.string	"Cuda compilation tools, release 13.0, V13.0.88"
        /*0030*/ 	.string	"Build cuda_13.0.r13.0/compiler.36424714_0"
        /*0030*/ 	.string	"-arch sm_90a -m 64 "



//--------------------- .note.nv.cuinfo           --------------------------
	.section	.note.nv.cuinfo,"",@"SHT_NOTE"
	.sectionflags	@"SHF_NOTE_NV_CUINFO"
        /*0018*/ 	.short	0x0002
        /*001a*/ 	.short	0x005a
        /*001c*/ 	.short	0x0082
	.zero		2


//--------------------- .nv.info                  --------------------------
	.section	.nv.info,"",@"SHT_CUDA_INFO"
	.align	4


	//----- nvinfo : EIATTR_REGCOUNT
	.align		4
        /*0000*/ 	.byte	0x04, 0x2f
        /*0002*/ 	.short	(.L_12 - .L_11)
	.align		4
.L_11:
        /*0004*/ 	.word	index@(_ZN7cutlass13device_kernelINS_4gemm6kernel13GemmUniversalIN4cute5tupleIJiiiiEEENS1_10collective13CollectiveMmaINS1_37MainloopSm90TmaGmmaWarpSpecializedFP8ILi9ENS5_IJNS4_1CILi8EEENSA_ILi1EEESC_EEENS1_35KernelTmaWarpSpecializedCooperativeEEENS5_IJNSA_ILi128EEENSA_ILi256EEENSA_ILi64EEEEEENS_12float_e5m2_tENS5_IJlSC_lEEESK_SL_NS4_8TiledMMAINS4_8MMA_AtomIJNS4_4SM904GMMA31MMA_64x256x32_F32E5M2E5M2_SS_TNILNSP_7ScaleInE1ELSR_1EEEEEENS4_6LayoutINS5_IJNSA_ILi2EEESC_SC_EEENS5_IJSC_NSA_ILi0EEESX_EEEEENS5_IJNS4_10UnderscoreES10_S10_EEEEENS4_13SM90_TMA_LOADENS4_14ComposedLayoutINS4_7SwizzleILi2ELi4ELi3EEENS4_18smem_ptr_flag_bitsILi8EEENSU_INS5_IJSB_SI_EEENS5_IJSI_SC_EEEEEEEvNS4_8identityENS4_23SM90_TMA_LOAD_MULTICASTES1C_vS1D_EENS_8epilogue10collective6detail29Sm90TmaWarpSpecializedAdapterINS1H_15DefaultEpilogueISK_SL_SL_NS1G_6thread17LinearCombinationISK_Li1EffLNS1L_9ScaleType4KindE0ELNS_15FloatRoundStyleE2ESK_EENS1_15EpilogueDefaultEEEEEvvEEEEvNT_6ParamsE)
        /*0008*/ 	.word	0x000000a8


	//----- nvinfo : EIATTR_FRAME_SIZE
	.align		4
.L_12:
        /*000c*/ 	.byte	0x04, 0x11
        /*000e*/ 	.short	(.L_14 - .L_13)
	.align		4
.L_13:
        /*0010*/ 	.word	index@(_ZN7cutlass13device_kernelINS_4gemm6kernel13GemmUniversalIN4cute5tupleIJiiiiEEENS1_10collective13CollectiveMmaINS1_37MainloopSm90TmaGmmaWarpSpecializedFP8ILi9ENS5_IJNS4_1CILi8EEENSA_ILi1EEESC_EEENS1_35KernelTmaWarpSpecializedCooperativeEEENS5_IJNSA_ILi128EEENSA_ILi256EEENSA_ILi64EEEEEENS_12float_e5m2_tENS5_IJlSC_lEEESK_SL_NS4_8TiledMMAINS4_8MMA_AtomIJNS4_4SM904GMMA31MMA_64x256x32_F32E5M2E5M2_SS_TNILNSP_7ScaleInE1ELSR_1EEEEEENS4_6LayoutINS5_IJNSA_ILi2EEESC_SC_EEENS5_IJSC_NSA_ILi0EEESX_EEEEENS5_IJNS4_10UnderscoreES10_S10_EEEEENS4_13SM90_TMA_LOADENS4_14ComposedLayoutINS4_7SwizzleILi2ELi4ELi3EEENS4_18smem_ptr_flag_bitsILi8EEENSU_INS5_IJSB_SI_EEENS5_IJSI_SC_EEEEEEEvNS4_8identityENS4_23SM90_TMA_LOAD_MULTICASTES1C_vS1D_EENS_8epilogue10collective6detail29Sm90TmaWarpSpecializedAdapterINS1H_15DefaultEpilogueISK_SL_SL_NS1G_6thread17LinearCombinationISK_Li1EffLNS1L_9ScaleType4KindE0ELNS_15FloatRoundStyleE2ESK_EENS1_15EpilogueDefaultEEEEEvvEEEEvNT_6ParamsE)
        /*0014*/ 	.word	0x00000108


	//----- nvinfo : EIATTR_MIN_STACK_SIZE
	.align		4
.L_14:
        /*0018*/ 	.byte	0x04, 0x12
        /*001a*/ 	.short	(.L_16 - .L_15)
	.align		4
.L_15:
        /*001c*/ 	.word	index@(_ZN7cutlass13device_kernelINS_4gemm6kernel13GemmUniversalIN4cute5tupleIJiiiiEEENS1_10collective13CollectiveMmaINS1_37MainloopSm90TmaGmmaWarpSpecializedFP8ILi9ENS5_IJNS4_1CILi8EEENSA_ILi1EEESC_EEENS1_35KernelTmaWarpSpecializedCooperativeEEENS5_IJNSA_ILi128EEENSA_ILi256EEENSA_ILi64EEEEEENS_12float_e5m2_tENS5_IJlSC_lEEESK_SL_NS4_8TiledMMAINS4_8MMA_AtomIJNS4_4SM904GMMA31MMA_64x256x32_F32E5M2E5M2_SS_TNILNSP_7ScaleInE1ELSR_1EEEEEENS4_6LayoutINS5_IJNSA_ILi2EEESC_SC_EEENS5_IJSC_NSA_ILi0EEESX_EEEEENS5_IJNS4_10UnderscoreES10_S10_EEEEENS4_13SM90_TMA_LOADENS4_14ComposedLayoutINS4_7SwizzleILi2ELi4ELi3EEENS4_18smem_ptr_flag_bitsILi8EEENSU_INS5_IJSB_SI_EEENS5_IJSI_SC_EEEEEEEvNS4_8identityENS4_23SM90_TMA_LOAD_MULTICASTES1C_vS1D_EENS_8epilogue10collective6detail29Sm90TmaWarpSpecializedAdapterINS1H_15DefaultEpilogueISK_SL_SL_NS1G_6thread17LinearCombinationISK_Li1EffLNS1L_9ScaleType4KindE0ELNS_15FloatRoundStyleE2ESK_EENS1_15EpilogueDefaultEEEEEvvEEEEvNT_6ParamsE)
        /*0020*/ 	.word	0x00000108
.L_16:


//--------------------- .nv.compat                --------------------------
	.section	.nv.compat,"",@"SHT_CUDA_COMPAT_INFO"
	.align	4
        /*0000*/ 	.byte	0x02, 0x09, 0x01, 0x00, 0x02, 0x02, 0x04, 0x00, 0x02, 0x05, 0x05, 0x00, 0x03, 0x07, 0x01, 0x01
        /*0010*/ 	.byte	0x02, 0x03, 0x01, 0x00, 0x02, 0x06, 0x01, 0x00, 0x04, 0x0b, 0x08, 0x00, 0x00, 0x00, 0x00, 0x00
        /*0020*/ 	.byte	0x00, 0x00, 0x00, 0x00


//--------------------- .nv.info._ZN7cutlass13device_kernelINS_4gemm6kernel13GemmUniversalIN4cute5tupleIJiiiiEEENS1_10collective13CollectiveMmaINS1_37MainloopSm90TmaGmmaWarpSpecializedFP8ILi9ENS5_IJNS4_1CILi8EEENSA_ILi1EEESC_EEENS1_35KernelTmaWarpSpecializedCooperativeEEENS5_IJNSA_ILi128EEENSA_ILi256EEENSA_ILi64EEEEEENS_12float_e5m2_tENS5_IJlSC_lEEESK_SL_NS4_8TiledMMAINS4_8MMA_AtomIJNS4_4SM904GMMA31MMA_64x256x32_F32E5M2E5M2_SS_TNILNSP_7ScaleInE1ELSR_1EEEEEENS4_6LayoutINS5_IJNSA_ILi2EEESC_SC_EEENS5_IJSC_NSA_ILi0EEESX_EEEEENS5_IJNS4_10UnderscoreES10_S10_EEEEENS4_13SM90_TMA_LOADENS4_14ComposedLayoutINS4_7SwizzleILi2ELi4ELi3EEENS4_18smem_ptr_flag_bitsILi8EEENSU_INS5_IJSB_SI_EEENS5_IJSI_SC_EEEEEEEvNS4_8identityENS4_23SM90_TMA_LOAD_MULTICASTES1C_vS1D_EENS_8epilogue10collective6detail29Sm90TmaWarpSpecializedAdapterINS1H_15DefaultEpilogueISK_SL_SL_NS1G_6thread17LinearCombinationISK_Li1EffLNS1L_9ScaleType4KindE0ELNS_15FloatRoundStyleE2ESK_EENS1_15EpilogueDefaultEEEEEvvEEEEvNT_6ParamsE --------------------------
	.section	.nv.info._ZN7cutlass13device_kernelINS_4gemm6kernel13GemmUniversalIN4cute5tupleIJiiiiEEENS1_10collective13CollectiveMmaINS1_37MainloopSm90TmaGmmaWarpSpecializedFP8ILi9ENS5_IJNS4_1CILi8EEENSA_ILi1EEESC_EEENS1_35KernelTmaWarpSpecializedCooperativeEEENS5_IJNSA_ILi128EEENSA_ILi256EEENSA_ILi64EEEEEENS_12float_e5m2_tENS5_IJlSC_lEEESK_SL_NS4_8TiledMMAINS4_8MMA_AtomIJNS4_4SM904GMMA31MMA_64x256x32_F32E5M2E5M2_SS_TNILNSP_7ScaleInE1ELSR_1EEEEEENS4_6LayoutINS5_IJNSA_ILi2EEESC_SC_EEENS5_IJSC_NSA_ILi0EEESX_EEEEENS5_IJNS4_10UnderscoreES10_S10_EEEEENS4_13SM90_TMA_LOADENS4_14ComposedLayoutINS4_7SwizzleILi2ELi4ELi3EEENS4_18smem_ptr_flag_bitsILi8EEENSU_INS5_IJSB_SI_EEENS5_IJSI_SC_EEEEEEEvNS4_8identityENS4_23SM90_TMA_LOAD_MULTICASTES1C_vS1D_EENS_8epilogue10collective6detail29Sm90TmaWarpSpecializedAdapterINS1H_15DefaultEpilogueISK_SL_SL_NS1G_6thread17LinearCombinationISK_Li1EffLNS1L_9ScaleType4KindE0ELNS_15FloatRoundStyleE2ESK_EENS1_15EpilogueDefaultEEEEEvvEEEEvNT_6ParamsE,"",@"SHT_CUDA_INFO"
	.sectionflags	@""
	.align	4


	//----- nvinfo : EIATTR_CUDA_API_VERSION
	.align		4
        /*0000*/ 	.byte	0x04, 0x37
        /*0002*/ 	.short	(.L_18 - .L_17)
.L_17:
        /*0004*/ 	.word	0x00000082


	//----- nvinfo : EIATTR_KPARAM_INFO
	.align		4
.L_18:
        /*0008*/ 	.byte	0x04, 0x17
        /*000a*/ 	.short	(.L_20 - .L_19)
.L_19:
        /*000c*/ 	.word	0x00000000
        /*0010*/ 	.short	0x0000
        /*0012*/ 	.short	0x0070
        /*0014*/ 	.byte	0x00, 0xf0, 0x01, 0x10


	//----- nvinfo : EIATTR_SPARSE_MMA_MASK
	.align		4
.L_20:
        /*0018*/ 	.byte	0x03, 0x50
        /*001a*/ 	.short	0x0000


	//----- nvinfo : EIATTR_MAXREG_COUNT
	.align		4
        /*001c*/ 	.byte	0x03, 0x1b
        /*001e*/ 	.short	0x00a8


	//----- nvinfo : EIATTR_NUM_BARRIERS
	.align		4
        /*0020*/ 	.byte	0x02, 0x4c
        /*0022*/ 	.byte	0x01
	.zero		1


	//----- nvinfo : EIATTR_ANNOTATIONS
	.align		4
        /*0024*/ 	.byte	0x04, 0x55
        /*0026*/ 	.short	(.L_22 - .L_21)


	//   ....[0]....
.L_21:
        /*0028*/ 	.word	0x00000001
        /*002c*/ 	.byte	0xe0, 0x06, 0x00, 0x00, 0x01, 0x00, 0x00, 0x00, 0xd0, 0x08, 0x00, 0x00, 0x01, 0x00, 0x00, 0x00
        /* <DEDUP_REMOVED lines=198> */
        /*0c9c*/ 	.byte	0xf0, 0x06, 0x01, 0x00


	//----- nvinfo : EIATTR_MERCURY_ISA_VERSION
	.align		4
.L_22:
        /*0ca0*/ 	.byte	0x03, 0x5f
        /*0ca2*/ 	.short	0x0101


	//----- nvinfo : EIATTR_INT_WARP_WIDE_INSTR_OFFSETS
	.align		4
        /*0ca4*/ 	.byte	0x04, 0x31
        /*0ca6*/ 	.short	(.L_24 - .L_23)


	//   ....[0]....
.L_23:
        /*0ca8*/ 	.word	0x00000660


	//   ....[1]....
        /*0cac*/ 	.word	0x00000670


	//   ....[2]....
        /*0cb0*/ 	.word	0x000007d0


	//----- nvinfo : EIATTR_COOP_GROUP_MASK_REGIDS
	.align		4
.L_24:
        /*0cb4*/ 	.byte	0x04, 0x29
        /*0cb6*/ 	.short	(.L_26 - .L_25)


	//   ....[0]....
.L_25:
        /*0cb8*/ 	.word	0xffffffff


	//   ....[1]....
        /*0cbc*/ 	.word	0xffffffff


	//   ....[2]....
        /*0cc0*/ 	.word	0xffffffff


	//   ....[3]....
        /*0cc4*/ 	.word	0xffffffff


	//   ....[4]....
        /*0cc8*/ 	.word	0xffffffff


	//   ....[5]....
        /*0ccc*/ 	.word	0xffffffff


	//----- nvinfo : EIATTR_COOP_GROUP_INSTR_OFFSETS
	.align		4
.L_26:
        /*0cd0*/ 	.byte	0x04, 0x28
        /*0cd2*/ 	.short	(.L_28 - .L_27)


	//   ....[0]....
.L_27:
        /*0cd4*/ 	.word	0x00000070


	//   ....[1]....
        /*0cd8*/ 	.word	0x00000080


	//   ....[2]....
        /*0cdc*/ 	.word	0x000001a0


	//   ....[3]....
        /*0ce0*/ 	.word	0x000004b0


	//   ....[4]....
        /*0ce4*/ 	.word	0x00000910


	//   ....[5]....
        /*0ce8*/ 	.word	0x00001690


	//----- nvinfo : EIATTR_REG_RECONFIG
	.align		4
.L_28:
        /*0cec*/ 	.byte	0x01, 0x54
	.zero		2


	//----- nvinfo : EIATTR_MBARRIER_INSTR_OFFSETS
	.align		4
        /*0cf0*/ 	.byte	0x04, 0x39
        /*0cf2*/ 	.short	(.L_30 - .L_29)


	//   ....[0]....
.L_29:
        /*0cf4*/ 	.word	0x00000360
        /*0cf8*/ 	.word	0x000000ff
        /*0cfc*/ 	.word	0x00000000
        /*0d00*/ 	.short	0x0100
        /*0d02*/ 	.byte	0x09
	.zero		1


	//   ....[1]....
        /*0d04*/ 	.word	0x00000370
        /*0d08*/ 	.word	0x000000ff
        /*0d0c*/ 	.word	0x00000048
        /*0d10*/ 	.short	0x0100
        /*0d12*/ 	.byte	0x09
	.zero		1


	//   ....[2]....
        /*0d14*/ 	.word	0x00000380
        /*0d18*/ 	.word	0x000000ff
        /*0d1c*/ 	.word	0x00000008
        /*0d20*/ 	.short	0x0100
        /*0d22*/ 	.byte	0x09
	.zero		1


	//   ....[3]....
        /*0d24*/ 	.word	0x00000390
        /*0d28*/ 	.word	0x000000ff
        /*0d2c*/ 	.word	0x00000050
        /*0d30*/ 	.short	0x0100
        /*0d32*/ 	.byte	0x09
	.zero		1


	//   ....[4]....
        /*0d34*/ 	.word	0x000003a0
        /*0d38*/ 	.word	0x000000ff
        /*0d3c*/ 	.word	0x00000010
        /*0d40*/ 	.short	0x0100
        /*0d42*/ 	.byte	0x09
	.zero		1


	//   ....[5]....
        /*0d44*/ 	.word	0x000003b0
        /*0d48*/ 	.word	0x000000ff
        /*0d4c*/ 	.word	0x00000058
        /*0d50*/ 	.short	0x0100
        /*0d52*/ 	.byte	0x09
	.zero		1


	//   ....[6]....
        /*0d54*/ 	.word	0x000003c0
        /*0d58*/ 	.word	0x000000ff
        /*0d5c*/ 	.word	0x00000018
        /*0d60*/ 	.short	0x0100
        /*0d62*/ 	.byte	0x09
	.zero		1


	//   ....[7]....
        /*0d64*/ 	.word	0x000003d0
        /*0d68*/ 	.word	0x000000ff
        /*0d6c*/ 	.word	0x00000060
        /*0d70*/ 	.short	0x0100
        /*0d72*/ 	.byte	0x09
	.zero		1


	//   ....[8]....
        /*0d74*/ 	.word	0x000003e0
        /*0d78*/ 	.word	0x000000ff
        /*0d7c*/ 	.word	0x00000020
        /*0d80*/ 	.short	0x0100
        /*0d82*/ 	.byte	0x09
	.zero		1


	//   ....[9]....
        /*0d84*/ 	.word	0x000003f0
        /*0d88*/ 	.word	0x000000ff
        /*0d8c*/ 	.word	0x00000068
        /*0d90*/ 	.short	0x0100
        /*0d92*/ 	.byte	0x09
	.zero		1


	//   ....[10]....
        /*0d94*/ 	.word	0x00000400
        /*0d98*/ 	.word	0x000000ff
        /*0d9c*/ 	.word	0x00000028
        /*0da0*/ 	.short	0x0100
        /*0da2*/ 	.byte	0x09
	.zero		1


	//   ....[11]....
        /*0da4*/ 	.word	0x00000410
        /*0da8*/ 	.word	0x000000ff
        /*0dac*/ 	.word	0x00000070
        /*0db0*/ 	.short	0x0100
        /*0db2*/ 	.byte	0x09
	.zero		1


	//   ....[12]....
        /*0db4*/ 	.word	0x00000420
        /*0db8*/ 	.word	0x000000ff
        /*0dbc*/ 	.word	0x00000030
        /*0dc0*/ 	.short	0x0100
        /*0dc2*/ 	.byte	0x09
	.zero		1


	//   ....[13]....
        /*0dc4*/ 	.word	0x00000430
        /*0dc8*/ 	.word	0x000000ff
        /*0dcc*/ 	.word	0x00000078
        /*0dd0*/ 	.short	0x0100
        /*0dd2*/ 	.byte	0x09
	.zero		1


	//   ....[14]....
        /*0dd4*/ 	.word	0x00000440
        /*0dd8*/ 	.word	0x000000ff
        /*0ddc*/ 	.word	0x00000038
        /*0de0*/ 	.short	0x0100
        /*0de2*/ 	.byte	0x09
	.zero		1


	//   ....[15]....
        /*0de4*/ 	.word	0x00000450
        /*0de8*/ 	.word	0x000000ff
        /*0dec*/ 	.word	0x00000080
        /*0df0*/ 	.short	0x0100
        /*0df2*/ 	.byte	0x09
	.zero		1


	//   ....[16]....
        /*0df4*/ 	.word	0x00000460
        /*0df8*/ 	.word	0x000000ff
        /*0dfc*/ 	.word	0x00000040
        /*0e00*/ 	.short	0x0100
        /*0e02*/ 	.byte	0x09
	.zero		1


	//   ....[17]....
        /*0e04*/ 	.word	0x00000470
        /*0e08*/ 	.word	0x000000ff
        /*0e0c*/ 	.word	0x00000088
        /*0e10*/ 	.short	0x0100
        /*0e12*/ 	.byte	0x09
	.zero		1


	//   ....[18]....
        /*0e14*/ 	.word	0x00000840
        /*0e18*/ 	.word	0x000000ff
        /*0e1c*/ 	.word	0x000000a0
        /*0e20*/ 	.short	0x0100
        /*0e22*/ 	.byte	0x06
	.zero		1


	//   ....[19]....
        /*0e24*/ 	.word	0x000008b0
        /*0e28*/ 	.word	0x000000ff
        /*0e2c*/ 	.word	0x000000a8
        /*0e30*/ 	.short	0x0100
        /*0e32*/ 	.byte	0x06
	.zero		1


	//   ....[20]....
        /*0e34*/ 	.word	0x00001ea0
        /*0e38*/ 	.word	0x000000ff
        /*0e3c*/ 	.word	0x00000000
        /*0e40*/ 	.short	0x010a
        /*0e42*/ 	.byte	0x06
	.zero		1


	//   ....[21]....
        /*0e44*/ 	.word	0x00001ee0
        /*0e48*/ 	.word	0x000000ff
        /*0e4c*/ 	.word	0x00000000
        /*0e50*/ 	.short	0x010a
        /*0e52*/ 	.byte	0x06
	.zero		1


	//   ....[22]....
        /*0e54*/ 	.word	0x000030f0
        /*0e58*/ 	.word	0x000000ff
        /*0e5c*/ 	.word	0x00000000
        /*0e60*/ 	.short	0x010a
        /*0e62*/ 	.byte	0x09
	.zero		1


	//   ....[23]....
        /*0e64*/ 	.word	0x00003130
        /*0e68*/ 	.word	0x000000ff
        /*0e6c*/ 	.word	0x00000000
        /*0e70*/ 	.short	0x010a
        /*0e72*/ 	.byte	0x09
	.zero		1


	//   ....[24]....
        /*0e74*/ 	.word	0x000041c0
        /*0e78*/ 	.word	0x000000e5
        /*0e7c*/ 	.word	0x00000000
        /*0e80*/ 	.short	0x0101
        /*0e82*/ 	.byte	0x3f
	.zero		1


	//   ....[25]....
        /*0e84*/ 	.word	0x000053e0
        /*0e88*/ 	.word	0x00000018
        /*0e8c*/ 	.word	0x00000000
        /*0e90*/ 	.short	0x0101
        /*0e92*/ 	.byte	0x3f
	.zero		1


	//   ....[26]....
        /*0e94*/ 	.word	0x0000f620
        /*0e98*/ 	.word	0x0000000d
        /*0e9c*/ 	.word	0x00000048
        /*0ea0*/ 	.short	0x010a
        /*0ea2*/ 	.byte	0x3f
	.zero		1


	//   ....[27]....
        /*0ea4*/ 	.word	0x0000fa00
        /*0ea8*/ 	.word	0x00000004
        /*0eac*/ 	.word	0x000000a8
        /*0eb0*/ 	.short	0x0101
        /*0eb2*/ 	.byte	0x3f
	.zero		1


	//   ....[28]....
        /*0eb4*/ 	.word	0x00010170
        /*0eb8*/ 	.word	0x00000005
        /*0ebc*/ 	.word	0x00000000
        /*0ec0*/ 	.short	0x010a
        /*0ec2*/ 	.byte	0x3f
	.zero		1


	//   ....[29]....
        /*0ec4*/ 	.word	0x000101f0
        /*0ec8*/ 	.word	0x00000007
        /*0ecc*/ 	.word	0x00000000
        /*0ed0*/ 	.short	0x010a
        /*0ed2*/ 	.byte	0x3f
	.zero		1


	//   ....[30]....
        /*0ed4*/ 	.word	0x00010280
        /*0ed8*/ 	.word	0x00000006
        /*0edc*/ 	.word	0x00000000
        /*0ee0*/ 	.short	0x010a
        /*0ee2*/ 	.byte	0x3f
	.zero		1


	//   ....[31]....
        /*0ee4*/ 	.word	0x00010310
        /*0ee8*/ 	.word	0x00000007
        /*0eec*/ 	.word	0x00000000
        /*0ef0*/ 	.short	0x010a
        /*0ef2*/ 	.byte	0x3f
	.zero		1


	//   ....[32]....
        /*0ef4*/ 	.word	0x000103a0
        /*0ef8*/ 	.word	0x00000006
        /*0efc*/ 	.word	0x00000000
        /*0f00*/ 	.short	0x010a
        /*0f02*/ 	.byte	0x3f
	.zero		1


	//   ....[33]....
        /*0f04*/ 	.word	0x00010430
        /*0f08*/ 	.word	0x00000007
        /*0f0c*/ 	.word	0x00000000
        /*0f10*/ 	.short	0x010a
        /*0f12*/ 	.byte	0x3f
	.zero		1


	//   ....[34]....
        /*0f14*/ 	.word	0x000104c0
        /*0f18*/ 	.word	0x00000006
        /*0f1c*/ 	.word	0x00000000
        /*0f20*/ 	.short	0x010a
        /*0f22*/ 	.byte	0x3f
	.zero		1


	//   ....[35]....
        /*0f24*/ 	.word	0x00010550
        /*0f28*/ 	.word	0x00000007
        /*0f2c*/ 	.word	0x00000000
        /*0f30*/ 	.short	0x010a
        /*0f32*/ 	.byte	0x3f
	.zero		1


	//   ....[36]....
        /*0f34*/ 	.word	0x000105e0
        /*0f38*/ 	.word	0x00000003
        /*0f3c*/ 	.word	0x00000000
        /*0f40*/ 	.short	0x010a
        /*0f42*/ 	.byte	0x3f
	.zero		1


	//   ....[37]....
        /*0f44*/ 	.word	0x00010650
        /*0f48*/ 	.word	0x00000003
        /*0f4c*/ 	.word	0x00000000
        /*0f50*/ 	.short	0x010a
        /*0f52*/ 	.byte	0x3f
	.zero		1


	//   ....[38]....
        /*0f54*/ 	.word	0x000106c0
        /*0f58*/ 	.word	0x00000000
        /*0f5c*/ 	.word	0x00000000
        /*0f60*/ 	.short	0x010a
        /*0f62*/ 	.byte	0x3f
	.zero		1


	//   ....[39]....
        /*0f64*/ 	.word	0x000107a0
        /*0f68*/ 	.word	0x0000000d
        /*0f6c*/ 	.word	0x00000048
        /*0f70*/ 	.short	0x010a
        /*0f72*/ 	.byte	0x3f
	.zero		1


	//   ....[40]....
        /*0f74*/ 	.word	0x00010870
        /*0f78*/ 	.word	0x00000005
        /*0f7c*/ 	.word	0x00000000
        /*0f80*/ 	.short	0x010a
        /*0f82*/ 	.byte	0x3f
	.zero		1


	//   ....[41]....
        /*0f84*/ 	.word	0x000108c0
        /*0f88*/ 	.word	0x00000007
        /*0f8c*/ 	.word	0x00000000
        /*0f90*/ 	.short	0x010a
        /*0f92*/ 	.byte	0x3f
	.zero		1


	//   ....[42]....
        /*0f94*/ 	.word	0x00010910
        /*0f98*/ 	.word	0x00000006
        /*0f9c*/ 	.word	0x00000000
        /*0fa0*/ 	.short	0x010a
        /*0fa2*/ 	.byte	0x3f
	.zero		1


	//   ....[43]....
        /*0fa4*/ 	.word	0x00010960
        /*0fa8*/ 	.word	0x00000007
        /*0fac*/ 	.word	0x00000000
        /*0fb0*/ 	.short	0x010a
        /*0fb2*/ 	.byte	0x3f
	.zero		1


	//   ....[44]....
        /*0fb4*/ 	.word	0x000109b0
        /*0fb8*/ 	.word	0x00000006
        /*0fbc*/ 	.word	0x00000000
        /*0fc0*/ 	.short	0x010a
        /*0fc2*/ 	.byte	0x3f
	.zero		1


	//   ....[45]....
        /*0fc4*/ 	.word	0x00010a00
        /*0fc8*/ 	.word	0x00000007
        /*0fcc*/ 	.word	0x00000000
        /*0fd0*/ 	.short	0x010a
        /*0fd2*/ 	.byte	0x3f
	.zero		1


	//   ....[46]....
        /*0fd4*/ 	.word	0x00010a50
        /*0fd8*/ 	.word	0x00000006
        /*0fdc*/ 	.word	0x00000000
        /*0fe0*/ 	.short	0x010a
        /*0fe2*/ 	.byte	0x3f
	.zero		1


	//   ....[47]....
        /*0fe4*/ 	.word	0x00010aa0
        /*0fe8*/ 	.word	0x00000007
        /*0fec*/ 	.word	0x00000000
        /*0ff0*/ 	.short	0x010a
        /*0ff2*/ 	.byte	0x3f
	.zero		1


	//----- nvinfo : EIATTR_NUM_MBARRIERS
	.align		4
.L_30:
        /*0ff4*/ 	.byte	0x03, 0x38
        /*0ff6*/ 	.short	0x0014


	//----- nvinfo : EIATTR_EXIT_INSTR_OFFSETS
	.align		4
        /*0ff8*/ 	.byte	0x04, 0x1c
        /*0ffa*/ 	.short	(.L_32 - .L_31)


	//   ....[0]....
.L_31:
        /*0ffc*/ 	.word	0x00000aa0


	//   ....[1]....
        /*1000*/ 	.word	0x00001330


	//   ....[2]....
        /*1004*/ 	.word	0x0000ed00


	//   ....[3]....
        /*1008*/ 	.word	0x0000f290


	//   ....[4]....
        /*100c*/ 	.word	0x00010630


	//----- nvinfo : EIATTR_MAX_THREADS
	.align		4
.L_32:
        /*1010*/ 	.byte	0x04, 0x05
        /*1012*/ 	.short	(.L_34 - .L_33)
.L_33:
        /*1014*/ 	.word	0x00000180
        /*1018*/ 	.word	0x00000001
        /*101c*/ 	.word	0x00000001


	//----- nvinfo : EIATTR_CRS_STACK_SIZE
	.align		4
.L_34:
        /*1020*/ 	.byte	0x04, 0x1e
        /*1022*/ 	.short	(.L_36 - .L_35)
.L_35:
        /*1024*/ 	.word	0x00000000


	//----- nvinfo : EIATTR_CBANK_PARAM_SIZE
	.align		4
.L_36:
        /*1028*/ 	.byte	0x03, 0x19
        /*102a*/ 	.short	0x0470


	//----- nvinfo : EIATTR_PARAM_CBANK
	.align		4
        /*102c*/ 	.byte	0x04, 0x0a
        /*102e*/ 	.short	(.L_38 - .L_37)
	.align		4
.L_37:
        /*1030*/ 	.word	index@(.nv.constant0._ZN7cutlass13device_kernelINS_4gemm6kernel13GemmUniversalIN4cute5tupleIJiiiiEEENS1_10collective13CollectiveMmaINS1_37MainloopSm90TmaGmmaWarpSpecializedFP8ILi9ENS5_IJNS4_1CILi8EEENSA_ILi1EEESC_EEENS1_35KernelTmaWarpSpecializedCooperativeEEENS5_IJNSA_ILi128EEENSA_ILi256EEENSA_ILi64EEEEEENS_12float_e5m2_tENS5_IJlSC_lEEESK_SL_NS4_8TiledMMAINS4_8MMA_AtomIJNS4_4SM904GMMA31MMA_64x256x32_F32E5M2E5M2_SS_TNILNSP_7ScaleInE1ELSR_1EEEEEENS4_6LayoutINS5_IJNSA_ILi2EEESC_SC_EEENS5_IJSC_NSA_ILi0EEESX_EEEEENS5_IJNS4_10UnderscoreES10_S10_EEEEENS4_13SM90_TMA_LOADENS4_14ComposedLayoutINS4_7SwizzleILi2ELi4ELi3EEENS4_18smem_ptr_flag_bitsILi8EEENSU_INS5_IJSB_SI_EEENS5_IJSI_SC_EEEEEEEvNS4_8identityENS4_23SM90_TMA_LOAD_MULTICASTES1C_vS1D_EENS_8epilogue10collective6detail29Sm90TmaWarpSpecializedAdapterINS1H_15DefaultEpilogueISK_SL_SL_NS1G_6thread17LinearCombinationISK_Li1EffLNS1L_9ScaleType4KindE0ELNS_15FloatRoundStyleE2ESK_EENS1_15EpilogueDefaultEEEEEvvEEEEvNT_6ParamsE)
        /*1034*/ 	.short	0x0210
        /*1036*/ 	.short	0x0470


	//----- nvinfo : EIATTR_SW_WAR
	.align		4
.L_38:
        /*1038*/ 	.byte	0x04, 0x36
        /*103a*/ 	.short	(.L_40 - .L_39)
.L_39:
        /*103c*/ 	.word	0x00000008
.L_40:


//--------------------- .nv.callgraph             --------------------------
	.section	.nv.callgraph,"",@"SHT_CUDA_CALLGRAPH"
	.align	4
	.sectionentsize	8
	.align		4
        /*0000*/ 	.word	0x00000000
	.align		4
        /*0004*/ 	.word	0xffffffff
	.align		4
        /*0008*/ 	.word	0x00000000
	.align		4
        /*000c*/ 	.word	0xfffffffe
	.align		4
        /*0010*/ 	.word	0x00000000
	.align		4
        /*0014*/ 	.word	0xfffffffd
	.align		4
        /*0018*/ 	.word	0x00000000
	.align		4
        /*001c*/ 	.word	0xfffffffc


//--------------------- .nv.constant4             --------------------------
	.section	.nv.constant4,"a",@progbits
	.align	8
	.align		8
.nv.constant4:
        /*0000*/ 	.dword	_ZN40_INTERNAL_41fb9ecf_4_k_cu_aaad6bae_261254cuda3std3__45__cpo5beginE
	.align		8
        /*0008*/ 	.dword	_ZN40_INTERNAL_41fb9ecf_4_k_cu_aaad6bae_261254cuda3std3__45__cpo3endE
	.align		8
        /*0010*/ 	.dword	_ZN40_INTERNAL_41fb9ecf_4_k_cu_aaad6bae_261254cuda3std3__45__cpo6cbeginE
	.align		8
        /*0018*/ 	.dword	_ZN40_INTERNAL_41fb9ecf_4_k_cu_aaad6bae_261254cuda3std3__45__cpo4cendE
	.align		8
        /*0020*/ 	.dword	_ZN40_INTERNAL_41fb9ecf_4_k_cu_aaad6bae_261254cuda3std3__442_GLOBAL__N__41fb9ecf_4_k_cu_aaad6bae_261256ignoreE
	.align		8
        /*0028*/ 	.dword	_ZN40_INTERNAL_41fb9ecf_4_k_cu_aaad6bae_261254cuda3std3__419piecewise_constructE
	.align		8
        /*0030*/ 	.dword	_ZN40_INTERNAL_41fb9ecf_4_k_cu_aaad6bae_261254cuda3std3__48in_placeE
	.align		8
        /*0038*/ 	.dword	_ZN40_INTERNAL_41fb9ecf_4_k_cu_aaad6bae_261254cuda3std6ranges3__45__cpo4swapE
	.align		8
        /*0040*/ 	.dword	_ZN40_INTERNAL_41fb9ecf_4_k_cu_aaad6bae_261254cuda3std6ranges3__45__cpo9iter_moveE
	.align		8
        /*0048*/ 	.dword	_ZN40_INTERNAL_41fb9ecf_4_k_cu_aaad6bae_261254cute7productE
	.align		8
        /*0050*/ 	.dword	_ZN40_INTERNAL_41fb9ecf_4_k_cu_aaad6bae_261254cute1_E


//--------------------- .text._ZN7cutlass13device_kernelINS_4gemm6kernel13GemmUniversalIN4cute5tupleIJiiiiEEENS1_10collective13CollectiveMmaINS1_37MainloopSm90TmaGmmaWarpSpecializedFP8ILi9ENS5_IJNS4_1CILi8EEENSA_ILi1EEESC_EEENS1_35KernelTmaWarpSpecializedCooperativeEEENS5_IJNSA_ILi128EEENSA_ILi256EEENSA_ILi64EEEEEENS_12float_e5m2_tENS5_IJlSC_lEEESK_SL_NS4_8TiledMMAINS4_8MMA_AtomIJNS4_4SM904GMMA31MMA_64x256x32_F32E5M2E5M2_SS_TNILNSP_7ScaleInE1ELSR_1EEEEEENS4_6LayoutINS5_IJNSA_ILi2EEESC_SC_EEENS5_IJSC_NSA_ILi0EEESX_EEEEENS5_IJNS4_10UnderscoreES10_S10_EEEEENS4_13SM90_TMA_LOADENS4_14ComposedLayoutINS4_7SwizzleILi2ELi4ELi3EEENS4_18smem_ptr_flag_bitsILi8EEENSU_INS5_IJSB_SI_EEENS5_IJSI_SC_EEEEEEEvNS4_8identityENS4_23SM90_TMA_LOAD_MULTICASTES1C_vS1D_EENS_8epilogue10collective6detail29Sm90TmaWarpSpecializedAdapterINS1H_15DefaultEpilogueISK_SL_SL_NS1G_6thread17LinearCombinationISK_Li1EffLNS1L_9ScaleType4KindE0ELNS_15FloatRoundStyleE2ESK_EENS1_15EpilogueDefaultEEEEEvvEEEEvNT_6ParamsE --------------------------
	.section	.text._ZN7cutlass13device_kernelINS_4gemm6kernel13GemmUniversalIN4cute5tupleIJiiiiEEENS1_10collective13CollectiveMmaINS1_37MainloopSm90TmaGmmaWarpSpecializedFP8ILi9ENS5_IJNS4_1CILi8EEENSA_ILi1EEESC_EEENS1_35KernelTmaWarpSpecializedCooperativeEEENS5_IJNSA_ILi128EEENSA_ILi256EEENSA_ILi64EEEEEENS_12float_e5m2_tENS5_IJlSC_lEEESK_SL_NS4_8TiledMMAINS4_8MMA_AtomIJNS4_4SM904GMMA31MMA_64x256x32_F32E5M2E5M2_SS_TNILNSP_7ScaleInE1ELSR_1EEEEEENS4_6LayoutINS5_IJNSA_ILi2EEESC_SC_EEENS5_IJSC_NSA_ILi0EEESX_EEEEENS5_IJNS4_10UnderscoreES10_S10_EEEEENS4_13SM90_TMA_LOADENS4_14ComposedLayoutINS4_7SwizzleILi2ELi4ELi3EEENS4_18smem_ptr_flag_bitsILi8EEENSU_INS5_IJSB_SI_EEENS5_IJSI_SC_EEEEEEEvNS4_8identityENS4_23SM90_TMA_LOAD_MULTICASTES1C_vS1D_EENS_8epilogue10collective6detail29Sm90TmaWarpSpecializedAdapterINS1H_15DefaultEpilogueISK_SL_SL_NS1G_6thread17LinearCombinationISK_Li1EffLNS1L_9ScaleType4KindE0ELNS_15FloatRoundStyleE2ESK_EENS1_15EpilogueDefaultEEEEEvvEEEEvNT_6ParamsE,"ax",@progbits
	.align	128
.text._ZN7cutlass13device_kernelINS_4gemm6kernel13GemmUniversalIN4cute5tupleIJiiiiEEENS1_10collective13CollectiveMmaINS1_37MainloopSm90TmaGmmaWarpSpecializedFP8ILi9ENS5_IJNS4_1CILi8EEENSA_ILi1EEESC_EEENS1_35KernelTmaWarpSpecializedCooperativeEEENS5_IJNSA_ILi128EEENSA_ILi256EEENSA_ILi64EEEEEENS_12float_e5m2_tENS5_IJlSC_lEEESK_SL_NS4_8TiledMMAINS4_8MMA_AtomIJNS4_4SM904GMMA31MMA_64x256x32_F32E5M2E5M2_SS_TNILNSP_7ScaleInE1ELSR_1EEEEEENS4_6LayoutINS5_IJNSA_ILi2EEESC_SC_EEENS5_IJSC_NSA_ILi0EEESX_EEEEENS5_IJNS4_10UnderscoreES10_S10_EEEEENS4_13SM90_TMA_LOADENS4_14ComposedLayoutINS4_7SwizzleILi2ELi4ELi3EEENS4_18smem_ptr_flag_bitsILi8EEENSU_INS5_IJSB_SI_EEENS5_IJSI_SC_EEEEEEEvNS4_8identityENS4_23SM90_TMA_LOAD_MULTICASTES1C_vS1D_EENS_8epilogue10collective6detail29Sm90TmaWarpSpecializedAdapterINS1H_15DefaultEpilogueISK_SL_SL_NS1G_6thread17LinearCombinationISK_Li1EffLNS1L_9ScaleType4KindE0ELNS_15FloatRoundStyleE2ESK_EENS1_15EpilogueDefaultEEEEEvvEEEEvNT_6ParamsE:
        .type           _ZN7cutlass13device_kernelINS_4gemm6kernel13GemmUniversalIN4cute5tupleIJiiiiEEENS1_10collective13CollectiveMmaINS1_37MainloopSm90TmaGmmaWarpSpecializedFP8ILi9ENS5_IJNS4_1CILi8EEENSA_ILi1EEESC_EEENS1_35KernelTmaWarpSpecializedCooperativeEEENS5_IJNSA_ILi128EEENSA_ILi256EEENSA_ILi64EEEEEENS_12float_e5m2_tENS5_IJlSC_lEEESK_SL_NS4_8TiledMMAINS4_8MMA_AtomIJNS4_4SM904GMMA31MMA_64x256x32_F32E5M2E5M2_SS_TNILNSP_7ScaleInE1ELSR_1EEEEEENS4_6LayoutINS5_IJNSA_ILi2EEESC_SC_EEENS5_IJSC_NSA_ILi0EEESX_EEEEENS5_IJNS4_10UnderscoreES10_S10_EEEEENS4_13SM90_TMA_LOADENS4_14ComposedLayoutINS4_7SwizzleILi2ELi4ELi3EEENS4_18smem_ptr_flag_bitsILi8EEENSU_INS5_IJSB_SI_EEENS5_IJSI_SC_EEEEEEEvNS4_8identityENS4_23SM90_TMA_LOAD_MULTICASTES1C_vS1D_EENS_8epilogue10collective6detail29Sm90TmaWarpSpecializedAdapterINS1H_15DefaultEpilogueISK_SL_SL_NS1G_6thread17LinearCombinationISK_Li1EffLNS1L_9ScaleType4KindE0ELNS_15FloatRoundStyleE2ESK_EENS1_15EpilogueDefaultEEEEEvvEEEEvNT_6ParamsE,@function
        .size           _ZN7cutlass13device_kernelINS_4gemm6kernel13GemmUniversalIN4cute5tupleIJiiiiEEENS1_10collective13CollectiveMmaINS1_37MainloopSm90TmaGmmaWarpSpecializedFP8ILi9ENS5_IJNS4_1CILi8EEENSA_ILi1EEESC_EEENS1_35KernelTmaWarpSpecializedCooperativeEEENS5_IJNSA_ILi128EEENSA_ILi256EEENSA_ILi64EEEEEENS_12float_e5m2_tENS5_IJlSC_lEEESK_SL_NS4_8TiledMMAINS4_8MMA_AtomIJNS4_4SM904GMMA31MMA_64x256x32_F32E5M2E5M2_SS_TNILNSP_7ScaleInE1ELSR_1EEEEEENS4_6LayoutINS5_IJNSA_ILi2EEESC_SC_EEENS5_IJSC_NSA_ILi0EEESX_EEEEENS5_IJNS4_10UnderscoreES10_S10_EEEEENS4_13SM90_TMA_LOADENS4_14ComposedLayoutINS4_7SwizzleILi2ELi4ELi3EEENS4_18smem_ptr_flag_bitsILi8EEENSU_INS5_IJSB_SI_EEENS5_IJSI_SC_EEEEEEEvNS4_8identityENS4_23SM90_TMA_LOAD_MULTICASTES1C_vS1D_EENS_8epilogue10collective6detail29Sm90TmaWarpSpecializedAdapterINS1H_15DefaultEpilogueISK_SL_SL_NS1G_6thread17LinearCombinationISK_Li1EffLNS1L_9ScaleType4KindE0ELNS_15FloatRoundStyleE2ESK_EENS1_15EpilogueDefaultEEEEEvvEEEEvNT_6ParamsE,(.L_x_345 - _ZN7cutlass13device_kernelINS_4gemm6kernel13GemmUniversalIN4cute5tupleIJiiiiEEENS1_10collective13CollectiveMmaINS1_37MainloopSm90TmaGmmaWarpSpecializedFP8ILi9ENS5_IJNS4_1CILi8EEENSA_ILi1EEESC_EEENS1_35KernelTmaWarpSpecializedCooperativeEEENS5_IJNSA_ILi128EEENSA_ILi256EEENSA_ILi64EEEEEENS_12float_e5m2_tENS5_IJlSC_lEEESK_SL_NS4_8TiledMMAINS4_8MMA_AtomIJNS4_4SM904GMMA31MMA_64x256x32_F32E5M2E5M2_SS_TNILNSP_7ScaleInE1ELSR_1EEEEEENS4_6LayoutINS5_IJNSA_ILi2EEESC_SC_EEENS5_IJSC_NSA_ILi0EEESX_EEEEENS5_IJNS4_10UnderscoreES10_S10_EEEEENS4_13SM90_TMA_LOADENS4_14ComposedLayoutINS4_7SwizzleILi2ELi4ELi3EEENS4_18smem_ptr_flag_bitsILi8EEENSU_INS5_IJSB_SI_EEENS5_IJSI_SC_EEEEEEEvNS4_8identityENS4_23SM90_TMA_LOAD_MULTICASTES1C_vS1D_EENS_8epilogue10collective6detail29Sm90TmaWarpSpecializedAdapterINS1H_15DefaultEpilogueISK_SL_SL_NS1G_6thread17LinearCombinationISK_Li1EffLNS1L_9ScaleType4KindE0ELNS_15FloatRoundStyleE2ESK_EENS1_15EpilogueDefaultEEEEEvvEEEEvNT_6ParamsE)
        .other          _ZN7cutlass13device_kernelINS_4gemm6kernel13GemmUniversalIN4cute5tupleIJiiiiEEENS1_10collective13CollectiveMmaINS1_37MainloopSm90TmaGmmaWarpSpecializedFP8ILi9ENS5_IJNS4_1CILi8EEENSA_ILi1EEESC_EEENS1_35KernelTmaWarpSpecializedCooperativeEEENS5_IJNSA_ILi128EEENSA_ILi256EEENSA_ILi64EEEEEENS_12float_e5m2_tENS5_IJlSC_lEEESK_SL_NS4_8TiledMMAINS4_8MMA_AtomIJNS4_4SM904GMMA31MMA_64x256x32_F32E5M2E5M2_SS_TNILNSP_7ScaleInE1ELSR_1EEEEEENS4_6LayoutINS5_IJNSA_ILi2EEESC_SC_EEENS5_IJSC_NSA_ILi0EEESX_EEEEENS5_IJNS4_10UnderscoreES10_S10_EEEEENS4_13SM90_TMA_LOADENS4_14ComposedLayoutINS4_7SwizzleILi2ELi4ELi3EEENS4_18smem_ptr_flag_bitsILi8EEENSU_INS5_IJSB_SI_EEENS5_IJSI_SC_EEEEEEEvNS4_8identityENS4_23SM90_TMA_LOAD_MULTICASTES1C_vS1D_EENS_8epilogue10collective6detail29Sm90TmaWarpSpecializedAdapterINS1H_15DefaultEpilogueISK_SL_SL_NS1G_6thread17LinearCombinationISK_Li1EffLNS1L_9ScaleType4KindE0ELNS_15FloatRoundStyleE2ESK_EENS1_15EpilogueDefaultEEEEEvvEEEEvNT_6ParamsE,@"STO_CUDA_ENTRY STV_DEFAULT"
_ZN7cutlass13device_kernelINS_4gemm6kernel13GemmUniversalIN4cute5tupleIJiiiiEEENS1_10collective13CollectiveMmaINS1_37MainloopSm90TmaGmmaWarpSpecializedFP8ILi9ENS5_IJNS4_1CILi8EEENSA_ILi1EEESC_EEENS1_35KernelTmaWarpSpecializedCooperativeEEENS5_IJNSA_ILi128EEENSA_ILi256EEENSA_ILi64EEEEEENS_12float_e5m2_tENS5_IJlSC_lEEESK_SL_NS4_8TiledMMAINS4_8MMA_AtomIJNS4_4SM904GMMA31MMA_64x256x32_F32E5M2E5M2_SS_TNILNSP_7ScaleInE1ELSR_1EEEEEENS4_6LayoutINS5_IJNSA_ILi2EEESC_SC_EEENS5_IJSC_NSA_ILi0EEESX_EEEEENS5_IJNS4_10UnderscoreES10_S10_EEEEENS4_13SM90_TMA_LOADENS4_14ComposedLayoutINS4_7SwizzleILi2ELi4ELi3EEENS4_18smem_ptr_flag_bitsILi8EEENSU_INS5_IJSB_SI_EEENS5_IJSI_SC_EEEEEEEvNS4_8identityENS4_23SM90_TMA_LOAD_MULTICASTES1C_vS1D_EENS_8epilogue10collective6detail29Sm90TmaWarpSpecializedAdapterINS1H_15DefaultEpilogueISK_SL_SL_NS1G_6thread17LinearCombinationISK_Li1EffLNS1L_9ScaleType4KindE0ELNS_15FloatRoundStyleE2ESK_EENS1_15EpilogueDefaultEEEEEvvEEEEvNT_6ParamsE:
[----:B------:R-:W0:Y:S02]  /*0000*/  LDC R1, c[0x0][0x28] ;  /* 0x00000a00ff017b82 */ /* 0x000e240000000800 */
[----:B0-----:R-:W-:Y:S01]  /*0010*/  VIADD R1, R1, 0xfffffef8 ;  /* 0xfffffef801017836 */ /* 0x001fe20000000000 */
[----:B------:R-:W0:Y:S01]  /*0020*/  S2R R4, SR_TID.X ;  /* 0x0000000000047919 */ /* 0x000e220000002100 */
[----:B------:R-:W-:Y:S01]  /*0030*/  ELECT P0, URZ, PT ;  /* 0x00000000003f782f */ /* 0x000fe20003800000 */
[----:B------:R-:W-:Y:S01]  /*0040*/  BSSY B0, `(.L_x_0) ;  /* 0x0000015000007945 */ /* 0x000fe20003800000 */
[--C-:B0-----:R-:W-:Y:S02]  /*0050*/  SHF.R.U32.HI R0, RZ, 0x5, R4.reuse ;  /* 0x00000005ff007819 */ /* 0x101fe40000011604 */
[----:B------:R-:W-:-:S03]  /*0060*/  SHF.R.U32.HI R2, RZ, 0x7, R4 ;  /* 0x00000007ff027819 */ /* 0x000fc60000011604 */
[----:B------:R-:W0:Y:S04]  /*0070*/  SHFL.IDX PT, R3, R0, RZ, 0x1f ;  /* 0x00001fff00037589 */ /* 0x000e2800000e0000 */
[----:B------:R-:W1:Y:S01]  /*0080*/  SHFL.IDX PT, R2, R2, RZ, 0x1f ;  /* 0x00001fff02027589 */ /* 0x000e6200000e0000 */
[----:B0-----:R-:W-:Y:S02]  /*0090*/  R2UR UR4, R3 ;  /* 0x00000000030472ca */ /* 0x001fe400000e0000 */
[----:B-1----:R-:W-:-:S11]  /*00a0*/  R2UR UR6, R2 ;  /* 0x00000000020672ca */ /* 0x002fd600000e0000 */
[----:B------:R-:W-:Y:S02]  /*00b0*/  USHF.R.S32.HI UR5, URZ, 0x1f, UR4 ;  /* 0x0000001f3f057899 */ /* 0x000fe40008011404 */
[----:B------:R-:W-:Y:S02]  /*00c0*/  ISETP.NE.OR P0, PT, RZ, UR4, !P0 ;  /* 0x00000004ff007c0c */ /* 0x000fe4000c705670 */
[----:B------:R-:W-:-:S04]  /*00d0*/  ULEA.HI UR5, UR5, UR4, URZ, 0x2 ;  /* 0x0000000405057291 */ /* 0x000fc8000f8f103f */
[----:B------:R-:W-:-:S04]  /*00e0*/  ULOP3.LUT UR5, UR5, 0xfffffffc, URZ, 0xc0, !UPT ;  /* 0xfffffffc05057892 */ /* 0x000fc8000f8ec03f */
[----:B------:R-:W-:-:S03]  /*00f0*/  UIADD3 UR8, UR4, -UR5, URZ ;  /* 0x8000000504087290 */ /* 0x000fc6000fffe03f */
[----:B------:R-:W-:Y:S09]  /*0100*/  @P0 BRA `(.L_x_1) ;  /* 0x0000000000200947 */ /* 0x000ff20003800000 */
[----:B------:R-:W-:Y:S02]  /*0110*/  ULDC.64 UR4, c[0x0][0x198] ;  /* 0x0000660000047ab9 */ /* 0x000fe40000000a00 */
[----:B------:R-:W-:Y:S02]  /*0120*/  UIADD3 UR10, UP0, UR4, 0xf0, URZ ;  /* 0x000000f0040a7890 */ /* 0x000fe4000ff1e03f */
[----:B------:R-:W-:Y:S02]  /*0130*/  UIADD3 UR4, UP1, UR4, 0x1f0, URZ ;  /* 0x000001f004047890 */ /* 0x000fe4000ff3e03f */
[----:B------:R-:W-:Y:S02]  /*0140*/  UIADD3.X UR11, URZ, UR5, URZ, UP0, !UPT ;  /* 0x000000053f0b7290 */ /* 0x000fe400087fe43f */
[----:B------:R-:W-:-:S07]  /*0150*/  UIADD3.X UR5, URZ, UR5, URZ, UP1, !UPT ;  /* 0x000000053f057290 */ /* 0x000fce0008ffe43f */
[----:B------:R0:W-:Y:S02]  /*0160*/  UTMACCTL.PF [UR10] ;  /* 0x000000000a0079b9 */ /* 0x0001e40008040000 */
[----:B------:R0:W-:Y:S02]  /*0170*/  UTMACCTL.PF [UR4] ;  /* 0x00000000040079b9 */ /* 0x0001e40008040000 */
[----:B0-----:R-:W-:Y:S01]  /*0180*/  NOP ;  /* 0x0000000000007918 */ /* 0x001fe20000000000 */
.L_x_1:
[----:B------:R-:W-:Y:S05]  /*0190*/  BSYNC B0 ;  /* 0x0000000000007941 */ /* 0x000fea0003800000 */
.L_x_0:
[----:B------:R-:W0:Y:S01]  /*01a0*/  SHFL.IDX PT, R3, R0, RZ, 0x1f ;  /* 0x00001fff00037589 */ /* 0x000e2200000e0000 */
[----:B------:R-:W-:Y:S01]  /*01b0*/  UISETP.NE.AND UP0, UPT, UR8, 0x3, UPT ;  /* 0x000000030800788c */ /* 0x000fe2000bf05270 */
[----:B------:R-:W-:Y:S01]  /*01c0*/  SHF.R.S32.HI R2, RZ, 0x1f, R4 ;  /* 0x0000001fff027819 */ /* 0x000fe20000011404 */
[----:B------:R-:W-:Y:S02]  /*01d0*/  UIADD3 UR10, UR6, -0x1, URZ ;  /* 0xffffffff060a7890 */ /* 0x000fe4000fffe03f */
[----:B------:R-:W-:Y:S01]  /*01e0*/  ISETP.NE.AND P1, PT, RZ, UR6, PT ;  /* 0x00000006ff007c0c */ /* 0x000fe2000bf25270 */
[----:B------:R-:W-:Y:S01]  /*01f0*/  UISETP.EQ.OR UP0, UPT, UR8, URZ, !UP0 ;  /* 0x0000003f0800728c */ /* 0x000fe2000c702670 */
[----:B------:R-:W-:Y:S01]  /*0200*/  LEA.HI R2, R2, R4, RZ, 0x7 ;  /* 0x0000000402027211 */ /* 0x000fe200078f38ff */
[----:B------:R-:W-:Y:S02]  /*0210*/  UISETP.GE.U32.AND UP1, UPT, UR10, 0x2, UPT ;  /* 0x000000020a00788c */ /* 0x000fe4000bf26070 */
[----:B------:R-:W-:-:S04]  /*0220*/  UISETP.EQ.AND UP0, UPT, UR6, URZ, UP0 ;  /* 0x0000003f0600728c */ /* 0x000fc80008702270 */
[----:B------:R-:W-:-:S04]  /*0230*/  USEL UR13, URZ, 0x1, !UP0 ;  /* 0x000000013f0d7887 */ /* 0x000fc8000c000000 */
[----:B------:R-:W-:Y:S01]  /*0240*/  USEL UR13, UR13, 0x2, UP1 ;  /* 0x000000020d0d7887 */ /* 0x000fe20008800000 */
[----:B0-----:R-:W-:-:S13]  /*0250*/  ISETP.NE.AND P0, PT, R3, RZ, PT ;  /* 0x000000ff0300720c */ /* 0x001fda0003f05270 */
[----:B------:R-:W-:Y:S05]  /*0260*/  @P0 BRA `(.L_x_2) ;  /* 0x00000000008c0947 */ /* 0x000fea0003800000 */
[----:B------:R-:W-:Y:S01]  /*0270*/  ELECT P0, URZ, PT ;  /* 0x00000000003f782f */ /* 0x000fe20003800000 */
[----:B------:R-:W-:-:S12]  /*0280*/  BSSY B0, `(.L_x_2) ;  /* 0x0000021000007945 */ /* 0x000fd80003800000 */
[----:B------:R-:W-:Y:S05]  /*0290*/  @!P0 BRA `(.L_x_3) ;  /* 0x00000000007c8947 */ /* 0x000fea0003800000 */
[----:B------:R-:W0:Y:S01]  /*02a0*/  S2UR UR9, SR_CgaCtaId ;  /* 0x00000000000979c3 */ /* 0x000e220000008800 */
[----:B------:R-:W-:Y:S01]  /*02b0*/  UMOV UR4, 0x400 ;  /* 0x0000040000047882 */ /* 0x000fe20000000000 */
[----:B------:R-:W-:Y:S01]  /*02c0*/  UMOV UR5, 0x1 ;  /* 0x0000000100057882 */ /* 0x000fe20000000000 */
[----:B------:R-:W-:Y:S02]  /*02d0*/  UMOV UR6, 0x10 ;  /* 0x0000001000067882 */ /* 0x000fe40000000000 */
[----:B------:R-:W-:-:S04]  /*02e0*/  UIADD3 UR6, -UR6, 0x100000, URZ ;  /* 0x0010000006067890 */ /* 0x000fc8000fffe13f */
[----:B------:R-:W-:Y:S02]  /*02f0*/  USHF.L.U32 UR7, UR6, 0xb, URZ ;  /* 0x0000000b06077899 */ /* 0x000fe4000800063f */
[----:B------:R-:W-:Y:S02]  /*0300*/  USHF.L.U32 UR6, UR6, 0x1, URZ ;  /* 0x0000000106067899 */ /* 0x000fe4000800063f */
[----:B0-----:R-:W-:Y:S02]  /*0310*/  ULEA UR9, UR9, UR4, 0x18 ;  /* 0x0000000409097291 */ /* 0x001fe4000f8ec03f */
[----:B------:R-:W-:-:S04]  /*0320*/  UIADD3 UR4, -UR5, 0x100000, URZ ;  /* 0x0010000005047890 */ /* 0x000fc8000fffe13f */
[----:B------:R-:W-:Y:S02]  /*0330*/  USHF.L.U32 UR5, UR4, 0xb, URZ ;  /* 0x0000000b04057899 */ /* 0x000fe4000800063f */
[----:B------:R-:W-:Y:S01]  /*0340*/  USHF.L.U32 UR4, UR4, 0x1, URZ ;  /* 0x0000000104047899 */ /* 0x000fe2000800063f */
[----:B------:R-:W0:Y:S11]  /*0350*/  FENCE.VIEW.ASYNC.S ;  /* 0x00000000000073c6 */ /* 0x000e360000000000 */
[----:B0-----:R0:W1:Y:S01]  /*0360*/  SYNCS.EXCH.64 URZ, [UR9], UR4 ;  /* 0x00000004093f75b2 */ /* 0x0010620008000100 */
[----:B------:R0:W2:Y:S01]  /*0370*/  SYNCS.EXCH.64 URZ, [UR9+0x48], UR6 ;  /* 0x00004806093f75b2 */ /* 0x0000a20008000100 */
[----:B------:R0:W3:Y:S01]  /*0380*/  SYNCS.EXCH.64 URZ, [UR9+0x8], UR4 ;  /* 0x00000804093f75b2 */ /* 0x0000e20008000100 */
[----:B------:R0:W4:Y:S01]  /*0390*/  SYNCS.EXCH.64 URZ, [UR9+0x50], UR6 ;  /* 0x00005006093f75b2 */ /* 0x0001220008000100 */
[----:B------:R0:W0:Y:S01]  /*03a0*/  SYNCS.EXCH.64 URZ, [UR9+0x10], UR4 ;  /* 0x00001004093f75b2 */ /* 0x0000220008000100 */
        /* <DEDUP_REMOVED lines=13> */
[----:B------:R-:W-:Y:S01]  /*0480*/  NOP ;  /* 0x0000000000007918 */ /* 0x000fe20000000000 */
.L_x_3:
[----:B0-----:R-:W-:Y:S05]  /*0490*/  BSYNC B0 ;  /* 0x0000000000007941 */ /* 0x001fea0003800000 */
.L_x_2:
[----:B------:R-:W-:Y:S01]  /*04a0*/  LOP3.LUT R2, R2, 0xffffff80, RZ, 0xc0, !PT ;  /* 0xffffff8002027812 */ /* 0x000fe200078ec0ff */
[----:B------:R-:W0:Y:S01]  /*04b0*/  SHFL.IDX PT, R0, R0, RZ, 0x1f ;  /* 0x00001fff00007589 */ /* 0x000e2200000e0000 */
[----:B------:R-:W5:Y:S01]  /*04c0*/  S2UR UR9, SR_CTAID.X ;  /* 0x00000000000979c3 */ /* 0x000f620000002500 */
[----:B------:R-:W-:Y:S02]  /*04d0*/  SHF.R.S32.HI R8, RZ, 0x1f, R3 ;  /* 0x0000001fff087819 */ /* 0x000fe40000011403 */
[----:B------:R-:W-:Y:S01]  /*04e0*/  ELECT P0, URZ, PT ;  /* 0x00000000003f782f */ /* 0x000fe20003800000 */
[----:B------:R-:W-:Y:S01]  /*04f0*/  IMAD.IADD R4, R4, 0x1, -R2 ;  /* 0x0000000104047824 */ /* 0x000fe200078e0a02 */
[----:B------:R-:W-:Y:S01]  /*0500*/  ULDC UR4, c[0x0][0x150] ;  /* 0x0000540000047ab9 */ /* 0x000fe20000000800 */
[----:B------:R-:W1:Y:S01]  /*0510*/  S2R R2, SR_CTAID.Y ;  /* 0x0000000000027919 */ /* 0x000e620000002600 */
[----:B------:R-:W-:Y:S01]  /*0520*/  LEA.HI R8, R8, R3, RZ, 0x2 ;  /* 0x0000000308087211 */ /* 0x000fe200078f10ff */
[----:B------:R-:W-:Y:S01]  /*0530*/  NOP ;  /* 0x0000000000007918 */ /* 0x000fe20000000000 */
[----:B------:R-:W-:Y:S01]  /*0540*/  SHF.R.S32.HI R5, RZ, 0x1f, R4 ;  /* 0x0000001fff057819 */ /* 0x000fe20000011404 */
[----:B------:R-:W2:Y:S01]  /*0550*/  LDC R9, c[0x0][0x144] ;  /* 0x00005100ff097b82 */ /* 0x000ea20000000800 */
[----:B------:R-:W-:Y:S01]  /*0560*/  LOP3.LUT R8, R8, 0x3ffffffc, RZ, 0xc0, !PT ;  /* 0x3ffffffc08087812 */ /* 0x000fe200078ec0ff */
[----:B------:R-:W-:Y:S01]  /*0570*/  NOP ;  /* 0x0000000000007918 */ /* 0x000fe20000000000 */
[----:B------:R-:W-:-:S03]  /*0580*/  LEA.HI R5, R5, R4, RZ, 0x3 ;  /* 0x0000000405057211 */ /* 0x000fc600078f18ff */
[----:B------:R-:W-:Y:S01]  /*0590*/  IMAD.IADD R8, R3, 0x1, -R8 ;  /* 0x0000000103087824 */ /* 0x000fe200078e0a08 */
[--C-:B------:R-:W-:Y:S01]  /*05a0*/  SHF.R.S32.HI R6, RZ, 0x3, R5.reuse ;  /* 0x00000003ff067819 */ /* 0x100fe20000011405 */
[----:B------:R-:W3:Y:S01]  /*05b0*/  LDC R11, c[0x0][0x148] ;  /* 0x00005200ff0b7b82 */ /* 0x000ee20000000800 */
[----:B------:R-:W-:-:S04]  /*05c0*/  SHF.R.S32.HI R5, RZ, 0x1f, R5 ;  /* 0x0000001fff057819 */ /* 0x000fc80000011405 */
[----:B------:R-:W-:Y:S02]  /*05d0*/  LEA.HI R5, R5, R6, RZ, 0x2 ;  /* 0x0000000605057211 */ /* 0x000fe400078f10ff */
[----:B0-----:R-:W-:Y:S02]  /*05e0*/  ISETP.NE.OR P0, PT, R0, RZ, !P0 ;  /* 0x000000ff0000720c */ /* 0x001fe40004705670 */
[----:B-----5:R-:W-:Y:S02]  /*05f0*/  I2FP.F32.U32 R0, UR9 ;  /* 0x0000000900007c45 */ /* 0x020fe40008201000 */
[----:B------:R-:W-:-:S03]  /*0600*/  LOP3.LUT R5, R5, 0xfffffffc, RZ, 0xc0, !PT ;  /* 0xfffffffc05057812 */ /* 0x000fc600078ec0ff */
[----:B------:R-:W-:Y:S01]  /*0610*/  FMUL R7, R0, UR4 ;  /* 0x0000000400077c20 */ /* 0x000fe20008400000 */
[----:B------:R-:W-:Y:S01]  /*0620*/  ULDC UR4, c[0x0][0x154] ;  /* 0x0000550000047ab9 */ /* 0x000fe20000000800 */
[----:B------:R-:W-:-:S04]  /*0630*/  IMAD.IADD R5, R6, 0x1, -R5 ;  /* 0x0000000106057824 */ /* 0x000fc800078e0a05 */
[----:B------:R-:W-:Y:S01]  /*0640*/  IMAD R5, R8, 0x4, R5 ;  /* 0x0000000408057824 */ /* 0x000fe200078e0205 */
[----:B------:R-:W0:Y:S01]  /*0650*/  F2I.U32.TRUNC.NTZ R7, R7 ;  /* 0x0000000700077305 */ /* 0x000e22000020f000 */
[----:B------:R-:W-:Y:S01]  /*0660*/  VOTEU.ALL UP0, P0 ;  /* 0x00000000003f7886 */ /* 0x000fe20000000000 */
[----:B------:R-:W-:Y:S01]  /*0670*/  VOTEU.ALL UP1, P0 ;  /* 0x00000000003f7886 */ /* 0x000fe20000020000 */
[----:B------:R-:W-:-:S03]  /*0680*/  IMAD.SHL.U32 R0, R5, 0x4, RZ ;  /* 0x0000000405007824 */ /* 0x000fc600078e00ff */
[----:B------:R-:W5:Y:S01]  /*0690*/  @!UP0 S2UR UR7, SR_CgaCtaId ;  /* 0x00000000000789c3 */ /* 0x000f620000008800 */
[----:B------:R-:W-:Y:S01]  /*06a0*/  @!UP0 UMOV UR6, 0x400 ;  /* 0x0000040000068882 */ /* 0x000fe20000000000 */
[----:B------:R-:W-:Y:S02]  /*06b0*/  LOP3.LUT R10, R5, 0xc, R0, 0x78, !PT ;  /* 0x0000000c050a7812 */ /* 0x000fe400078e7800 */
[----:B-1----:R-:W-:Y:S02]  /*06c0*/  I2FP.F32.U32 R5, R2 ;  /* 0x0000000200057245 */ /* 0x002fe40000201000 */
[----:B------:R-:W-:Y:S01]  /*06d0*/  SHF.R.S32.HI R0, RZ, 0x1f, R10 ;  /* 0x0000001fff007819 */ /* 0x000fe2000001140a */
[----:B------:R1:W-:Y:S01]  /*06e0*/  STL [R1+0x7c], R10 ;  /* 0x00007c0a01007387 */ /* 0x0003e20000100800 */
[----:B0-----:R-:W-:Y:S02]  /*06f0*/  IMAD.MOV R6, RZ, RZ, -R7 ;  /* 0x000000ffff067224 */ /* 0x001fe400078e0a07 */
[----:B------:R-:W-:Y:S01]  /*0700*/  FMUL R8, R5, UR4 ;  /* 0x0000000405087c20 */ /* 0x000fe20008400000 */
[----:B------:R-:W-:Y:S01]  /*0710*/  LEA.HI R5, R0, R10, RZ, 0x3 ;  /* 0x0000000a00057211 */ /* 0x000fe200078f18ff */
[----:B------:R-:W-:Y:S01]  /*0720*/  UMOV UR4, 0x20 ;  /* 0x0000002000047882 */ /* 0x000fe20000000000 */
[----:B--2---:R-:W-:Y:S01]  /*0730*/  IMAD R0, R9, R6, UR9 ;  /* 0x0000000909007e24 */ /* 0x004fe2000f8e0206 */
[----:B------:R-:W-:-:S04]  /*0740*/  @!UP0 UIADD3 UR4, -UR4, 0x100000, URZ ;  /* 0x0010000004048890 */ /* 0x000fc8000fffe13f */
[----:B------:R-:W-:Y:S02]  /*0750*/  @!UP0 USHF.L.U32 UR5, UR4, 0xb, URZ ;  /* 0x0000000b04058899 */ /* 0x000fe4000800063f */
[----:B------:R-:W-:Y:S01]  /*0760*/  @!UP0 USHF.L.U32 UR4, UR4, 0x1, URZ ;  /* 0x0000000104048899 */ /* 0x000fe2000800063f */
[----:B------:R-:W-:Y:S01]  /*0770*/  LOP3.LUT R6, R5, 0xfffffff8, RZ, 0xc0, !PT ;  /* 0xfffffff805067812 */ /* 0x000fe200078ec0ff */
[----:B------:R-:W0:Y:S01]  /*0780*/  F2I.U32.TRUNC.NTZ R8, R8 ;  /* 0x0000000800087305 */ /* 0x000e22000020f000 */
[----:B------:R-:W2:Y:S03]  /*0790*/  LDC R9, c[0x0][0x140] ;  /* 0x00005000ff097b82 */ /* 0x000ea60000000800 */
[----:B------:R-:W-:Y:S01]  /*07a0*/  IMAD.IADD R7, R10, 0x1, -R6 ;  /* 0x000000010a077824 */ /* 0x000fe200078e0a06 */
[----:B-----5:R-:W-:-:S04]  /*07b0*/  @!UP0 ULEA UR6, UR7, UR6, 0x18 ;  /* 0x0000000607068291 */ /* 0x020fc8000f8ec03f */
[----:B------:R-:W-:Y:S01]  /*07c0*/  ISETP.NE.AND P2, PT, R7, R0, PT ;  /* 0x000000000700720c */ /* 0x000fe20003f45270 */
[----:B------:R-:W-:Y:S01]  /*07d0*/  VOTEU.ALL UP0, P0 ;  /* 0x00000000003f7886 */ /* 0x000fe20000000000 */
[----:B------:R-:W-:Y:S01]  /*07e0*/  LOP3.LUT P0, RZ, R4, 0x7, RZ, 0xc0, !PT ;  /* 0x0000000704ff7812 */ /* 0x000fe2000780c0ff */
[----:B------:R-:W-:Y:S02]  /*07f0*/  IMAD.MOV.U32 R4, RZ, RZ, 0x1 ;  /* 0x00000001ff047424 */ /* 0x000fe400078e00ff */
[----:B0-----:R-:W-:Y:S01]  /*0800*/  IMAD.MOV R12, RZ, RZ, -R8 ;  /* 0x000000ffff0c7224 */ /* 0x001fe200078e0a08 */
[----:B------:R-:W-:-:S03]  /*0810*/  ISETP.LT.U32.AND P0, PT, R10, 0x8, !P0 ;  /* 0x000000080a00780c */ /* 0x000fc60004701070 */
[----:B---3--:R-:W-:Y:S01]  /*0820*/  IMAD R6, R11, R12, R2 ;  /* 0x0000000c0b067224 */ /* 0x008fe200078e0202 */
[----:B------:R-:W0:Y:S02]  /*0830*/  FENCE.VIEW.ASYNC.S ;  /* 0x00000000000073c6 */ /* 0x000e240000000000 */
[----:B0-----:R1:W0:Y:S01]  /*0840*/  @!UP0 SYNCS.EXCH.64 URZ, [UR6+0xa0], UR4 ;  /* 0x0000a004063f85b2 */ /* 0x0012220008000100 */
[----:B------:R-:W-:Y:S02]  /*0850*/  @P2 SHF.R.S32.HI R5, RZ, 0x3, R5 ;  /* 0x00000003ff052819 */ /* 0x000fe40000011405 */
[----:B--2---:R-:W-:Y:S02]  /*0860*/  ISETP.EQ.U32.AND P4, PT, R9, 0x1, PT ;  /* 0x000000010900780c */ /* 0x004fe40003f82070 */
[----:B------:R-:W-:Y:S02]  /*0870*/  @P2 ISETP.NE.AND P3, PT, R5, R6, PT ;  /* 0x000000060500220c */ /* 0x000fe40003f65270 */
[----:B------:R-:W-:-:S02]  /*0880*/  SEL R5, RZ, 0x1, !P0 ;  /* 0x00000001ff057807 */ /* 0x000fc40004000000 */
[----:B------:R-:W-:-:S04]  /*0890*/  @P2 SEL R4, RZ, 0x1, P3 ;  /* 0x00000001ff042807 */ /* 0x000fc80001800000 */
[----:B------:R-:W-:Y:S01]  /*08a0*/  LOP3.LUT R4, R4, R5, RZ, 0xc0, !PT ;  /* 0x0000000504047212 */ /* 0x000fe200078ec0ff */
[----:B------:R1:W2:Y:S01]  /*08b0*/  @!UP1 SYNCS.EXCH.64 URZ, [UR6+0xa8], UR4 ;  /* 0x0000a804063f95b2 */ /* 0x0002a20008000100 */
[----:B------:R-:W-:-:S03]  /*08c0*/  NOP ;  /* 0x0000000000007918 */ /* 0x000fc60000000000 */
[----:B------:R1:W-:Y:S01]  /*08d0*/  STL [R1+0x78], R4 ;  /* 0x0000780401007387 */ /* 0x0003e20000100800 */
[----:B0-----:R-:W-:Y:S05]  /*08e0*/  @!P4 BRA `(.L_x_4) ;  /* 0x000000000008c947 */ /* 0x001fea0003800000 */
[----:B--2-4-:R-:W-:Y:S01]  /*08f0*/  UCGABAR_ARV ;  /* 0x00000000000079c7 */ /* 0x014fe20008000000 */
[----:B------:R-:W-:Y:S05]  /*0900*/  BRA `(.L_x_5) ;  /* 0x0000000000047947 */ /* 0x000fea0003800000 */
.L_x_4:
[----:B--2-4-:R-:W-:Y:S01]  /*0910*/  NOP ;  /* 0x0000000000007918 */ /* 0x014fe20000000000 */
.L_x_5:
[----:B------:R-:W0:Y:S01]  /*0920*/  LDC R3, c[0x0][0x65c] ;  /* 0x00019700ff037b82 */ /* 0x000e220000000800 */
[----:B-1----:R-:W-:Y:S02]  /*0930*/  IMAD.U32 R4, RZ, RZ, UR9 ;  /* 0x00000009ff047e24 */ /* 0x002fe4000f8e00ff */
[----:B------:R-:W-:Y:S01]  /*0940*/  IMAD.MOV.U32 R5, RZ, RZ, RZ ;  /* 0x000000ffff057224 */ /* 0x000fe200078e00ff */
[----:B0-----:R-:W-:-:S13]  /*0950*/  ISETP.NE.AND P2, PT, R3, 0x1, PT ;  /* 0x000000010300780c */ /* 0x001fda0003f45270 */
[----:B------:R-:W0:Y:S01]  /*0960*/  @P2 LDC R7, c[0x0][0x10] ;  /* 0x00000400ff072b82 */ /* 0x000e220000000800 */
[----:B------:R-:W-:Y:S02]  /*0970*/  @P2 IMAD.MOV.U32 R3, RZ, RZ, RZ ;  /* 0x000000ffff032224 */ /* 0x000fe400078e00ff */
[----:B------:R-:W-:-:S05]  /*0980*/  @P2 IMAD.MOV.U32 R13, RZ, RZ, RZ ;  /* 0x000000ffff0d2224 */ /* 0x000fca00078e00ff */
[----:B------:R-:W1:Y:S01]  /*0990*/  @!P2 LDC R9, c[0x0][0xc] ;  /* 0x00000300ff09ab82 */ /* 0x000e620000000800 */
[----:B0-----:R-:W-:-:S04]  /*09a0*/  @P2 IMAD.WIDE.U32 R6, R7, UR9, R2 ;  /* 0x0000000907062c25 */ /* 0x001fc8000f8e0002 */
[----:B------:R-:W-:Y:S02]  /*09b0*/  @P2 IMAD.MOV.U32 R19, RZ, RZ, R6 ;  /* 0x000000ffff132224 */ /* 0x000fe400078e0006 */
[----:B------:R-:W-:Y:S02]  /*09c0*/  @P2 IMAD.IADD R23, R7, 0x1, R13 ;  /* 0x0000000107172824 */ /* 0x000fe400078e020d */
[----:B-1----:R-:W-:-:S04]  /*09d0*/  @!P2 IMAD.WIDE.U32 R4, R2, R9, R4 ;  /* 0x000000090204a225 */ /* 0x002fc800078e0004 */
[----:B------:R-:W-:Y:S02]  /*09e0*/  @!P2 IMAD.MOV.U32 R19, RZ, RZ, R4 ;  /* 0x000000ffff13a224 */ /* 0x000fe400078e0004 */
[----:B------:R-:W-:-:S03]  /*09f0*/  @!P2 IMAD.MOV.U32 R23, RZ, RZ, R5 ;  /* 0x000000ffff17a224 */ /* 0x000fc600078e0005 */
[----:B------:R0:W-:Y:S04]  /*0a00*/  STL [R1+0x84], R19 ;  /* 0x0000841301007387 */ /* 0x0001e80000100800 */
[----:B------:R0:W-:Y:S01]  /*0a10*/  STL [R1+0x80], R23 ;  /* 0x0000801701007387 */ /* 0x0001e20000100800 */
[----:B------:R-:W-:Y:S05]  /*0a20*/  @!P4 BRA `(.L_x_6) ;  /* 0x00000000000cc947 */ /* 0x000fea0003800000 */
[----:B------:R-:W-:Y:S01]  /*0a30*/  UCGABAR_WAIT ;  /* 0x0000000000007dc7 */ /* 0x000fe20008000000 */
[----:B------:R-:W-:Y:S01]  /*0a40*/  CCTL.IVALL ;  /* 0x00000000ff00798f */ /* 0x000fe20002000000 */
[----:B------:R-:W-:Y:S05]  /*0a50*/  BRA `(.L_x_7) ;  /* 0x0000000000047947 */ /* 0x000fea0003800000 */
.L_x_6:
[----:B------:R-:W-:Y:S06]  /*0a60*/  BAR.SYNC.DEFER_BLOCKING 0x0 ;  /* 0x0000000000007b1d */ /* 0x000fec0000010000 */
.L_x_7:
[----:B------:R-:W-:Y:S05]  /*0a70*/  @!P1 BRA `(.L_x_8) ;  /* 0x000000e000a49947 */ /* 0x000fea0003800000 */
[----:B------:R-:W-:-:S06]  /*0a80*/  UISETP.GT.U32.AND UP0, UPT, UR10, 0x1, UPT ;  /* 0x000000010a00788c */ /* 0x000fcc000bf04070 */
[----:B------:R-:W-:-:S13]  /*0a90*/  PLOP3.LUT P0, PT, PT, PT, UP0, 0x80, 0x0 ;  /* 0x000000000000781c */ /* 0x000fda0003f0f008 */
[----:B------:R-:W-:Y:S05]  /*0aa0*/  @P0 EXIT ;  /* 0x000000000000094d */ /* 0x000fea0003800000 */
[----:B------:R-:W-:Y:S01]  /*0ab0*/  IMAD.MOV.U32 R6, RZ, RZ, -0x1 ;  /* 0xffffffffff067424 */ /* 0x000fe200078e00ff */
[----:B------:R-:W-:Y:S01]  /*0ac0*/  ULDC.64 UR4, c[0x0][0x650] ;  /* 0x0001940000047ab9 */ /* 0x000fe20000000a00 */
[----:B------:R-:W-:Y:S01]  /*0ad0*/  IMAD.MOV.U32 R5, RZ, RZ, -0x1 ;  /* 0xffffffffff057424 */ /* 0x000fe200078e00ff */
[----:B------:R-:W-:Y:S01]  /*0ae0*/  ISETP.GE.U32.AND P0, PT, R19, UR4, PT ;  /* 0x0000000413007c0c */ /* 0x000fe2000bf06070 */
[----:B------:R-:W-:Y:S01]  /*0af0*/  UMOV UR22, 0xffffffff ;  /* 0xffffffff00167882 */ /* 0x000fe20000000000 */
[----:B------:R1:W-:Y:S01]  /*0b00*/  STL [R1+0x8c], R6 ;  /* 0x00008c0601007387 */ /* 0x0003e20000100800 */
[----:B------:R-:W-:Y:S02]  /*0b10*/  PRMT R4, RZ, 0x7610, R4 ;  /* 0x00007610ff047816 */ /* 0x000fe40000000004 */
[----:B------:R-:W-:Y:S01]  /*0b20*/  ISETP.GE.U32.AND.EX P0, PT, R23, UR5, PT, P0 ;  /* 0x0000000517007c0c */ /* 0x000fe2000bf06100 */
[----:B------:R1:W-:-:S12]  /*0b30*/  STL [R1+0x88], R5 ;  /* 0x0000880501007387 */ /* 0x0003d80000100800 */
[----:B-1----:R-:W-:Y:S05]  /*0b40*/  @P0 BRA `(.L_x_9) ;  /* 0x0000000400380947 */ /* 0x002fea0003800000 */
[----:B------:R-:W1:Y:S01]  /*0b50*/  LDC.64 R14, c[0x0][0x628] ;  /* 0x00018a00ff0e7b82 */ /* 0x000e620000000a00 */
[----:B------:R-:W-:Y:S02]  /*0b60*/  IMAD.MOV.U32 R4, RZ, RZ, R19 ;  /* 0x000000ffff047224 */ /* 0x000fe400078e0013 */
[----:B------:R-:W-:-:S05]  /*0b70*/  IMAD.MOV.U32 R5, RZ, RZ, R23 ;  /* 0x000000ffff057224 */ /* 0x000fca00078e0017 */
[----:B------:R-:W2:Y:S08]  /*0b80*/  LDC R10, c[0x0][0x630] ;  /* 0x00018c00ff0a7b82 */ /* 0x000eb00000000800 */
[----:B------:R-:W3:Y:S01]  /*0b90*/  LDC.64 R16, c[0x0][0x620] ;  /* 0x00018800ff107b82 */ /* 0x000ee20000000a00 */
[----:B-1----:R-:W-:-:S04]  /*0ba0*/  ISETP.NE.U32.AND P0, PT, R14, RZ, PT ;  /* 0x000000ff0e00720c */ /* 0x002fc80003f05070 */
[----:B------:R-:W-:-:S13]  /*0bb0*/  ISETP.NE.AND.EX P0, PT, R15, RZ, PT, P0 ;  /* 0x000000ff0f00720c */ /* 0x000fda0003f05300 */
[----:B--23--:R-:W-:Y:S05]  /*0bc0*/  @!P0 BRA `(.L_x_10) ;  /* 0x0000000000288947 */ /* 0x00cfea0003800000 */
[----:B------:R-:W1:Y:S02]  /*0bd0*/  LDC R9, c[0x0][0x634] ;  /* 0x00018d00ff097b82 */ /* 0x000e640000000800 */
[----:B-1----:R-:W-:-:S05]  /*0be0*/  IADD3 R9, P0, R19, R9, RZ ;  /* 0x0000000913097210 */ /* 0x002fca0007f1e0ff */
[----:B------:R-:W-:-:S04]  /*0bf0*/  IMAD.X R13, RZ, RZ, R23, P0 ;  /* 0x000000ffff0d7224 */ /* 0x000fc800000e0617 */
[----:B------:R-:W-:-:S04]  /*0c00*/  IMAD.WIDE.U32 R4, R13, R14, RZ ;  /* 0x0000000e0d047225 */ /* 0x000fc800078e00ff */
[----:B------:R-:W-:-:S04]  /*0c10*/  IMAD.WIDE.U32 R6, P0, R9, R15, R4 ;  /* 0x0000000f09067225 */ /* 0x000fc80007800004 */
[----:B------:R-:W-:-:S04]  /*0c20*/  IMAD.WIDE.U32 R4, R9, R14, RZ ;  /* 0x0000000e09047225 */ /* 0x000fc800078e00ff */
[----:B------:R-:W-:Y:S01]  /*0c30*/  IMAD.X R9, RZ, RZ, RZ, P0 ;  /* 0x000000ffff097224 */ /* 0x000fe200000e06ff */
[----:B------:R-:W-:Y:S01]  /*0c40*/  IADD3 RZ, P0, R5, R6, RZ ;  /* 0x0000000605ff7210 */ /* 0x000fe20007f1e0ff */
[----:B------:R-:W-:-:S04]  /*0c50*/  IMAD.MOV.U32 R8, RZ, RZ, R7 ;  /* 0x000000ffff087224 */ /* 0x000fc800078e0007 */
[----:B------:R-:W-:-:S08]  /*0c60*/  IMAD.WIDE.U32.X R4, R13, R15, R8, P0 ;  /* 0x0000000f0d047225 */ /* 0x000fd000000e0408 */
.L_x_10:
[----:B------:R-:W1:Y:S01]  /*0c70*/  LDC.64 R20, c[0x0][0x640] ;  /* 0x00019000ff147b82 */ /* 0x000e620000000a00 */
[-C--:B------:R-:W-:Y:S01]  /*0c80*/  SHF.R.U64 R22, R4, R10.reuse, R5 ;  /* 0x0000000a04167219 */ /* 0x080fe20000001205 */
[----:B------:R-:W-:Y:S01]  /*0c90*/  IMAD.MOV.U32 R4, RZ, RZ, R19 ;  /* 0x000000ffff047224 */ /* 0x000fe200078e0013 */
[----:B------:R-:W-:Y:S01]  /*0ca0*/  SHF.R.U32.HI R3, RZ, R10, R5 ;  /* 0x0000000aff037219 */ /* 0x000fe20000011605 */
[----:B------:R-:W-:Y:S01]  /*0cb0*/  IMAD.MOV.U32 R5, RZ, RZ, R23 ;  /* 0x000000ffff057224 */ /* 0x000fe200078e0017 */
[----:B------:R-:W-:Y:S01]  /*0cc0*/  IADD3 R7, P0, RZ, -R22, RZ ;  /* 0x80000016ff077210 */ /* 0x000fe20007f1e0ff */
[----:B0-----:R-:W-:Y:S02]  /*0cd0*/  IMAD R23, R11, R12, R2 ;  /* 0x0000000c0b177224 */ /* 0x001fe400078e0202 */
[----:B------:R-:W0:Y:S01]  /*0ce0*/  LDC R8, c[0x0][0x618] ;  /* 0x00018600ff087b82 */ /* 0x000e220000000800 */
[----:B------:R-:W-:Y:S02]  /*0cf0*/  IMAD.MOV.U32 R11, RZ, RZ, 0x1 ;  /* 0x00000001ff0b7424 */ /* 0x000fe400078e00ff */
[----:B------:R-:W-:-:S02]  /*0d00*/  IMAD.X R3, RZ, RZ, ~R3, P0 ;  /* 0x000000ffff037224 */ /* 0x000fc400000e0e03 */
[----:B------:R-:W-:-:S03]  /*0d10*/  IMAD.WIDE.U32 R4, R7, R16, R4 ;  /* 0x0000001007047225 */ /* 0x000fc600078e0004 */
[----:B------:R-:W2:Y:S01]  /*0d20*/  LDC R14, c[0x0][0x608] ;  /* 0x00018200ff0e7b82 */ /* 0x000ea20000000800 */
[----:B------:R-:W-:-:S04]  /*0d30*/  IMAD R6, R3, R16, RZ ;  /* 0x0000001003067224 */ /* 0x000fc800078e02ff */
[----:B------:R-:W-:-:S03]  /*0d40*/  IMAD R3, R7, R17, R6 ;  /* 0x0000001107037224 */ /* 0x000fc600078e0206 */
[----:B------:R-:W3:Y:S01]  /*0d50*/  LDC R18, c[0x0][0x658] ;  /* 0x00019600ff127b82 */ /* 0x000ee20000000800 */
[----:B------:R-:W-:Y:S01]  /*0d60*/  IMAD.IADD R3, R5, 0x1, R3 ;  /* 0x0000000105037824 */ /* 0x000fe200078e0203 */
[----:B-1----:R-:W-:Y:S01]  /*0d70*/  ISETP.NE.U32.AND P0, PT, R20, RZ, PT ;  /* 0x000000ff1400720c */ /* 0x002fe20003f05070 */
[----:B------:R-:W-:-:S03]  /*0d80*/  IMAD.MOV.U32 R5, RZ, RZ, -0x1 ;  /* 0xffffffffff057424 */ /* 0x000fc600078e00ff */
[----:B------:R-:W-:Y:S02]  /*0d90*/  ISETP.NE.AND.EX P0, PT, R21, RZ, PT, P0 ;  /* 0x000000ff1500720c */ /* 0x000fe40003f05300 */
[----:B------:R-:W1:Y:S01]  /*0da0*/  LDC R13, c[0x0][0x600] ;  /* 0x00018000ff0d7b82 */ /* 0x000e620000000800 */
[-CC-:B0-----:R-:W-:Y:S02]  /*0db0*/  SHF.R.U64 R10, R4, R8.reuse, R3.reuse ;  /* 0x00000008040a7219 */ /* 0x181fe40000001203 */
[----:B------:R-:W-:-:S05]  /*0dc0*/  SHF.R.U32.HI R3, RZ, R8, R3 ;  /* 0x00000008ff037219 */ /* 0x000fca0000011603 */
[----:B------:R-:W0:Y:S01]  /*0dd0*/  LDC R15, c[0x0][0x648] ;  /* 0x00019200ff0f7b82 */ /* 0x000e220000000800 */
[-CC-:B--2---:R-:W-:Y:S02]  /*0de0*/  SHF.R.U64 R19, R10, R14.reuse, R3.reuse ;  /* 0x0000000e0a137219 */ /* 0x184fe40000001203 */
[----:B------:R-:W-:-:S05]  /*0df0*/  SHF.R.U32.HI R3, RZ, R14, R3 ;  /* 0x0000000eff037219 */ /* 0x000fca0000011603 */
[----:B------:R-:W2:Y:S01]  /*0e00*/  LDC R17, c[0x0][0x638] ;  /* 0x00018e00ff117b82 */ /* 0x000ea20000000800 */
[-C--:B---3--:R-:W-:Y:S02]  /*0e10*/  SHF.L.U32 R2, R5, R18.reuse, RZ ;  /* 0x0000001205027219 */ /* 0x088fe400000006ff */
[--C-:B------:R-:W-:Y:S02]  /*0e20*/  SHF.R.U64 R12, R19, R18, R3.reuse ;  /* 0x00000012130c7219 */ /* 0x100fe40000001203 */
[----:B------:R-:W-:Y:S02]  /*0e30*/  LOP3.LUT R8, RZ, R2, RZ, 0x33, !PT ;  /* 0x00000002ff087212 */ /* 0x000fe400078e33ff */
[----:B------:R-:W-:Y:S01]  /*0e40*/  SHF.R.U32.HI R3, RZ, R18, R3 ;  /* 0x00000012ff037219 */ /* 0x000fe20000011603 */
[----:B------:R-:W3:Y:S01]  /*0e50*/  LDC R16, c[0x0][0x610] ;  /* 0x00018400ff107b82 */ /* 0x000ee20000000800 */
[----:B------:R-:W-:Y:S01]  /*0e60*/  IMAD.MOV.U32 R2, RZ, RZ, R12 ;  /* 0x000000ffff027224 */ /* 0x000fe200078e000c */
[----:B------:R-:W-:Y:S06]  /*0e70*/  @!P0 BRA `(.L_x_11) ;  /* 0x0000000000288947 */ /* 0x000fec0003800000 */
[----:B------:R-:W4:Y:S02]  /*0e80*/  LDC R7, c[0x0][0x64c] ;  /* 0x00019300ff077b82 */ /* 0x000f240000000800 */
[----:B----4-:R-:W-:-:S05]  /*0e90*/  IADD3 R7, P0, R12, R7, RZ ;  /* 0x000000070c077210 */ /* 0x010fca0007f1e0ff */
        /* <DEDUP_REMOVED lines=8> */
.L_x_11:
[----:B0-----:R-:W-:Y:S01]  /*0f20*/  SHF.R.U64 R4, R2, R15, R3 ;  /* 0x0000000f02047219 */ /* 0x001fe20000001203 */
[----:B-1----:R-:W-:Y:S01]  /*0f30*/  VIADD R5, R13, 0xffffffff ;  /* 0xffffffff0d057836 */ /* 0x002fe20000000000 */
[----:B------:R-:W-:Y:S02]  /*0f40*/  SHF.L.U32 R2, R11, R18, RZ ;  /* 0x000000120b027219 */ /* 0x000fe400000006ff */
[----:B------:R-:W-:Y:S01]  /*0f50*/  LOP3.LUT R3, R19, R8, RZ, 0xc0, !PT ;  /* 0x0000000813037212 */ /* 0x000fe200078ec0ff */
[----:B------:R-:W-:Y:S01]  /*0f60*/  IMAD.MOV R6, RZ, RZ, -R4 ;  /* 0x000000ffff067224 */ /* 0x000fe200078e0a04 */
[----:B------:R-:W-:Y:S02]  /*0f70*/  SEL R0, R0, R23, !P2 ;  /* 0x0000001700007207 */ /* 0x000fe40005000000 */
[----:B------:R-:W-:Y:S01]  /*0f80*/  LOP3.LUT R5, R10, R5, RZ, 0xc0, !PT ;  /* 0x000000050a057212 */ /* 0x000fe200078ec0ff */
[----:B------:R-:W-:Y:S01]  /*0f90*/  IMAD R3, R2, R4, R3 ;  /* 0x0000000402037224 */ /* 0x000fe200078e0203 */
[----:B------:R-:W-:Y:S01]  /*0fa0*/  R2UR UR22, R22 ;  /* 0x00000000161672ca */ /* 0x000fe200000e0000 */
[----:B--2---:R-:W-:-:S02]  /*0fb0*/  IMAD R2, R6, R17, R12 ;  /* 0x0000001106027224 */ /* 0x004fc400078e020c */
[----:B---3--:R-:W-:Y:S02]  /*0fc0*/  IMAD R0, R3, R16, R0 ;  /* 0x0000001003007224 */ /* 0x008fe400078e0200 */
[----:B------:R-:W-:Y:S02]  /*0fd0*/  IMAD R3, R2, R13, R5 ;  /* 0x0000000d02037224 */ /* 0x000fe400078e0205 */
[----:B------:R-:W-:-:S03]  /*0fe0*/  IMAD.MOV.U32 R4, RZ, RZ, 0x1 ;  /* 0x00000001ff047424 */ /* 0x000fc600078e00ff */
[----:B------:R-:W-:Y:S02]  /*0ff0*/  SEL R2, R3, R0, !P2 ;  /* 0x0000000003027207 */ /* 0x000fe40005000000 */
[----:B------:R-:W-:-:S03]  /*1000*/  SEL R0, R0, R3, !P2 ;  /* 0x0000000300007207 */ /* 0x000fc60005000000 */
[----:B------:R1:W-:Y:S04]  /*1010*/  STL [R1+0x88], R2 ;  /* 0x0000880201007387 */ /* 0x0003e80000100800 */
[----:B------:R1:W-:Y:S02]  /*1020*/  STL [R1+0x8c], R0 ;  /* 0x00008c0001007387 */ /* 0x0003e40000100800 */
.L_x_9:
[----:B------:R-:W-:-:S08]  /*1030*/  NOP ;  /* 0x0000000000007918 */ /* 0x000fd00000000000 */
[----:B------:R-:W2:Y:S02]  /*1040*/  USETMAXREG.TRY_ALLOC.CTAPOOL UP0, 0xe8 ;  /* 0x000000e8000079c8 */ /* 0x000ea40008000600 */
[----:B--2---:R-:W-:-:S13]  /*1050*/  PLOP3.LUT P0, PT, PT, PT, UP0, 0x80, 0x0 ;  /* 0x000000000000781c */ /* 0x004fda0003f0f008 */
[----:B------:R-:W-:Y:S05]  /*1060*/  @!P0 BRA `(.L_x_9) ;  /* 0xfffffffc00f08947 */ /* 0x000fea000383ffff */
[----:B------:R-:W-:Y:S01]  /*1070*/  ULDC.64 UR4, c[0x0][0x598] ;  /* 0x0001660000047ab9 */ /* 0x000fe20000000a00 */
[----:B------:R-:W-:Y:S01]  /*1080*/  ULDC.64 UR16, c[0x0][0x208] ;  /* 0x0000820000107ab9 */ /* 0x000fe20000000a00 */
[----:B------:R-:W-:-:S04]  /*1090*/  ISETP.NE.U32.AND P0, PT, RZ, UR4, PT ;  /* 0x00000004ff007c0c */ /* 0x000fc8000bf05070 */
[----:B------:R-:W-:-:S13]  /*10a0*/  ISETP.NE.AND.EX P0, PT, RZ, UR5, PT, P0 ;  /* 0x00000005ff007c0c */ /* 0x000fda000bf05300 */
[----:B------:R-:W-:Y:S05]  /*10b0*/  @!P0 BRA `(.L_x_12) ;  /* 0x0000000000208947 */ /* 0x000fea0003800000 */
[----:B-1----:R-:W1:Y:S02]  /*10c0*/  LDC.64 R2, c[0x0][0x598] ;  /* 0x00016600ff027b82 */ /* 0x002e640000000a00 */
[----:B-1----:R-:W2:Y:S02]  /*10d0*/  LDG.E.64 R2, desc[UR16][R2.64] ;  /* 0x0000001002027981 */ /* 0x002ea4000c1e1b00 */
[----:B--2---:R-:W-:-:S04]  /*10e0*/  ISETP.NE.U32.AND P0, PT, R2, RZ, PT ;  /* 0x000000ff0200720c */ /* 0x004fc80003f05070 */
[----:B------:R-:W-:-:S13]  /*10f0*/  ISETP.NE.AND.EX P0, PT, R3, RZ, PT, P0 ;  /* 0x000000ff0300720c */ /* 0x000fda0003f05300 */
[----:B------:R-:W-:Y:S05]  /*1100*/  @!P0 BRA `(.L_x_12) ;  /* 0x00000000000c8947 */ /* 0x000fea0003800000 */
[----:B------:R-:W2:Y:S02]  /*1110*/  LD.E R2, desc[UR16][R2.64] ;  /* 0x0000001002027980 */ /* 0x000ea4000c101900 */
[----:B--2---:R-:W-:Y:S01]  /*1120*/  R2UR UR20, R2 ;  /* 0x00000000021472ca */ /* 0x004fe200000e0000 */
[----:B------:R-:W-:-:S14]  /*1130*/  BRA `(.L_x_13) ;  /* 0x0000000000247947 */ /* 0x000fdc0003800000 */
.L_x_12:
[----:B------:R-:W-:Y:S02]  /*1140*/  ULDC.64 UR4, c[0x0][0x588] ;  /* 0x0001620000047ab9 */ /* 0x000fe40000000a00 */
[----:B------:R-:W-:-:S04]  /*1150*/  ISETP.NE.U32.AND P0, PT, RZ, UR4, PT ;  /* 0x00000004ff007c0c */ /* 0x000fc8000bf05070 */
[----:B------:R-:W-:-:S13]  /*1160*/  ISETP.NE.AND.EX P0, PT, RZ, UR5, PT, P0 ;  /* 0x00000005ff007c0c */ /* 0x000fda000bf05300 */
[----:B------:R-:W-:Y:S05]  /*1170*/  @!P0 BRA `(.L_x_14) ;  /* 0x0000000000108947 */ /* 0x000fea0003800000 */
[----:B-1----:R-:W1:Y:S02]  /*1180*/  LDC.64 R2, c[0x0][0x588] ;  /* 0x00016200ff027b82 */ /* 0x002e640000000a00 */
[----:B-1----:R-:W2:Y:S02]  /*1190*/  LDG.E R2, desc[UR16][R2.64] ;  /* 0x0000001002027981 */ /* 0x002ea4000c1e1900 */
[----:B--2---:R-:W-:Y:S01]  /*11a0*/  R2UR UR20, R2 ;  /* 0x00000000021472ca */ /* 0x004fe200000e0000 */
[----:B------:R-:W-:-:S14]  /*11b0*/  BRA `(.L_x_13) ;  /* 0x0000000000047947 */ /* 0x000fdc0003800000 */
.L_x_14:
[----:B------:R-:W-:-:S05]  /*11c0*/  ULDC UR20, c[0x0][0x580] ;  /* 0x0001600000147ab9 */ /* 0x000fca0000000800 */
.L_x_13:
[----:B------:R-:W-:Y:S02]  /*11d0*/  ULDC.64 UR4, c[0x0][0x5a0] ;  /* 0x0001680000047ab9 */ /* 0x000fe40000000a00 */
        /* <DEDUP_REMOVED lines=11> */
.L_x_15:
        /* <DEDUP_REMOVED lines=8> */
.L_x_17:
[----:B------:R-:W-:-:S05]  /*1310*/  ULDC UR19, c[0x0][0x584] ;  /* 0x0001610000137ab9 */ /* 0x000fca0000000800 */
.L_x_16:
[----:B------:R-:W-:-:S13]  /*1320*/  LOP3.LUT P0, RZ, R4, 0xff, RZ, 0xc0, !PT ;  /* 0x000000ff04ff7812 */ /* 0x000fda000780c0ff */
[----:B------:R-:W-:Y:S05]  /*1330*/  @!P0 EXIT ;  /* 0x000000000000894d */ /* 0x000fea0003800000 */
[----:B------:R-:W-:Y:S01]  /*1340*/  ULDC UR4, c[0x0][0x28c] ;  /* 0x0000a30000047ab9 */ /* 0x000fe20000000800 */
[----:B------:R-:W-:Y:S02]  /*1350*/  ULOP3.LUT UR21, UR13, 0x1, URZ, 0xfc, !UPT ;  /* 0x000000010d157892 */ /* 0x000fe4000f8efc3f */
[----:B------:R-:W-:-:S04]  /*1360*/  UIADD3 UR4, UR4, 0x3f, URZ ;  /* 0x0000003f04047890 */ /* 0x000fc8000fffe03f */
[----:B------:R-:W-:-:S04]  /*1370*/  USHF.R.S32.HI UR5, URZ, 0x1f, UR4 ;  /* 0x0000001f3f057899 */ /* 0x000fc80008011404 */
[----:B------:R-:W-:-:S03]  /*1380*/  ULEA.HI UR5, UR5, UR4, URZ, 0x6 ;  /* 0x0000000405057291 */ /* 0x000fc6000f8f303f */
[----:B------:R-:W-:Y:S01]  /*1390*/  UMOV UR4, URZ ;  /* 0x0000003f00047c82 */ /* 0x000fe20008000000 */
[----:B------:R-:W-:-:S03]  /*13a0*/  USHF.R.S32.HI UR12, URZ, 0x6, UR5 ;  /* 0x000000063f0c7899 */ /* 0x000fc60008011405 */
[----:B------:R-:W-:-:S09]  /*13b0*/  UMOV UR5, URZ ;  /* 0x0000003f00057c82 */ /* 0x000fd20008000000 */
.L_x_300:
[----:B-1----:R-:W1:Y:S01]  /*13c0*/  S2R R0, SR_TID.X ;  /* 0x0000000000007919 */ /* 0x002e620000002100 */
[----:B--2---:R-:W2:Y:S01]  /*13d0*/  S2UR UR11, SR_CgaCtaId ;  /* 0x00000000000b79c3 */ /* 0x004ea20000008800 */
[----:B------:R-:W-:Y:S01]  /*13e0*/  UMOV UR14, 0x400 ;  /* 0x00000400000e7882 */ /* 0x000fe20000000000 */
[----:B------:R-:W-:Y:S01]  /*13f0*/  UMOV UR6, URZ ;  /* 0x0000003f00067c82 */ /* 0x000fe20008000000 */
[----:B------:R-:W-:Y:S01]  /*1400*/  STL [R1+0x74], RZ ;  /* 0x000074ff01007387 */ /* 0x000fe20000100800 */
[----:B------:R-:W-:Y:S01]  /*1410*/  UMOV UR7, URZ ;  /* 0x0000003f00077c82 */ /* 0x000fe20008000000 */
[----:B------:R-:W-:Y:S01]  /*1420*/  UMOV UR8, URZ ;  /* 0x0000003f00087c82 */ /* 0x000fe20008000000 */
[----:B------:R-:W-:Y:S01]  /*1430*/  UMOV UR18, UR5 ;  /* 0x0000000500127c82 */ /* 0x000fe20008000000 */
[----:B------:R-:W-:Y:S01]  /*1440*/  STL [R1+0x70], RZ ;  /* 0x000070ff01007387 */ /* 0x000fe20000100800 */
[----:B---3--:R-:W3:Y:S01]  /*1450*/  LDC R2, c[0x0][0x28c] ;  /* 0x0000a300ff027b82 */ /* 0x008ee20000000800 */
[----:B------:R-:W-:-:S02]  /*1460*/  CS2R R4, SRZ ;  /* 0x0000000000047805 */ /* 0x000fc4000001ff00 */
[----:B------:R-:W-:Y:S01]  /*1470*/  CS2R R6, SRZ ;  /* 0x0000000000067805 */ /* 0x000fe2000001ff00 */
[----:B------:R-:W-:Y:S01]  /*1480*/  STL [R1+0x6c], RZ ;  /* 0x00006cff01007387 */ /* 0x000fe20000100800 */
[----:B------:R-:W-:Y:S02]  /*1490*/  CS2R R8, SRZ ;  /* 0x0000000000087805 */ /* 0x000fe4000001ff00 */
[----:B------:R-:W-:Y:S02]  /*14a0*/  CS2R R10, SRZ ;  /* 0x00000000000a7805 */ /* 0x000fe4000001ff00 */
[----:B------:R-:W-:Y:S01]  /*14b0*/  CS2R R12, SRZ ;  /* 0x00000000000c7805 */ /* 0x000fe2000001ff00 */
[----:B------:R-:W-:Y:S01]  /*14c0*/  STL [R1+0x68], RZ ;  /* 0x000068ff01007387 */ /* 0x000fe20000100800 */
[----:B------:R-:W-:Y:S02]  /*14d0*/  CS2R R14, SRZ ;  /* 0x00000000000e7805 */ /* 0x000fe4000001ff00 */
[----:B------:R-:W-:-:S02]  /*14e0*/  CS2R R16, SRZ ;  /* 0x0000000000107805 */ /* 0x000fc4000001ff00 */
[----:B0-----:R-:W-:Y:S01]  /*14f0*/  CS2R R18, SRZ ;  /* 0x0000000000127805 */ /* 0x001fe2000001ff00 */
[----:B------:R-:W-:Y:S01]  /*1500*/  STL [R1+0x64], RZ ;  /* 0x000064ff01007387 */ /* 0x000fe20000100800 */
[----:B------:R-:W-:Y:S02]  /*1510*/  CS2R R20, SRZ ;  /* 0x0000000000147805 */ /* 0x000fe4000001ff00 */
[----:B------:R-:W-:Y:S02]  /*1520*/  CS2R R22, SRZ ;  /* 0x0000000000167805 */ /* 0x000fe4000001ff00 */
[----:B------:R-:W-:Y:S01]  /*1530*/  CS2R R152, SRZ ;  /* 0x0000000000987805 */ /* 0x000fe2000001ff00 */
[----:B------:R-:W-:Y:S01]  /*1540*/  STL [R1+0x60], RZ ;  /* 0x000060ff01007387 */ /* 0x000fe20000100800 */
[----:B--2---:R-:W-:Y:S01]  /*1550*/  ULEA UR14, UR11, UR14, 0x18 ;  /* 0x0000000e0b0e7291 */ /* 0x004fe2000f8ec03f */
[----:B------:R-:W-:Y:S02]  /*1560*/  CS2R R154, SRZ ;  /* 0x00000000009a7805 */ /* 0x000fe4000001ff00 */
[----:B------:R-:W-:Y:S01]  /*1570*/  CS2R R156, SRZ ;  /* 0x00000000009c7805 */ /* 0x000fe2000001ff00 */
[----:B------:R-:W-:Y:S01]  /*1580*/  STL [R1+0x5c], RZ ;  /* 0x00005cff01007387 */ /* 0x000fe20000100800 */
[----:B------:R-:W-:-:S02]  /*1590*/  CS2R R158, SRZ ;  /* 0x00000000009e7805 */ /* 0x000fc4000001ff00 */
[----:B------:R-:W-:Y:S02]  /*15a0*/  CS2R R160, SRZ ;  /* 0x0000000000a07805 */ /* 0x000fe4000001ff00 */
[----:B------:R-:W-:Y:S02]  /*15b0*/  CS2R R162, SRZ ;  /* 0x0000000000a27805 */ /* 0x000fe4000001ff00 */
[----:B-1----:R-:W-:Y:S01]  /*15c0*/  LOP3.LUT R0, R0, 0x80, RZ, 0xc0, !PT ;  /* 0x0000008000007812 */ /* 0x002fe200078ec0ff */
[----:B------:R-:W-:Y:S01]  /*15d0*/  STL [R1+0x58], RZ ;  /* 0x000058ff01007387 */ /* 0x000fe20000100800 */
[----:B---3--:R-:W-:Y:S02]  /*15e0*/  ISETP.GE.AND P0, PT, R2, 0x1, PT ;  /* 0x000000010200780c */ /* 0x008fe40003f06270 */
[----:B------:R-:W-:Y:S02]  /*15f0*/  CS2R R2, SRZ ;  /* 0x0000000000027805 */ /* 0x000fe4000001ff00 */
[----:B------:R-:W-:Y:S01]  /*1600*/  SHF.R.U32.HI R0, RZ, 0x7, R0 ;  /* 0x00000007ff007819 */ /* 0x000fe20000011600 */
[----:B------:R-:W-:Y:S01]  /*1610*/  STL [R1+0x54], RZ ;  /* 0x000054ff01007387 */ /* 0x000fe20000100800 */
[----:B------:R-:W-:-:S02]  /*1620*/  CS2R R164, SRZ ;  /* 0x0000000000a47805 */ /* 0x000fc4000001ff00 */
[----:B------:R-:W-:Y:S02]  /*1630*/  CS2R R166, SRZ ;  /* 0x0000000000a67805 */ /* 0x000fe4000001ff00 */
[----:B------:R-:W-:Y:S01]  /*1640*/  CS2R R168, SRZ ;  /* 0x0000000000a87805 */ /* 0x000fe2000001ff00 */
[----:B------:R-:W-:Y:S01]  /*1650*/  STL [R1+0x50], RZ ;  /* 0x000050ff01007387 */ /* 0x000fe20000100800 */
[----:B------:R-:W-:Y:S02]  /*1660*/  CS2R R170, SRZ ;  /* 0x0000000000aa7805 */ /* 0x000fe4000001ff00 */
[----:B------:R-:W-:Y:S02]  /*1670*/  CS2R R172, SRZ ;  /* 0x0000000000ac7805 */ /* 0x000fe4000001ff00 */
[----:B------:R-:W-:Y:S01]  /*1680*/  CS2R R174, SRZ ;  /* 0x0000000000ae7805 */ /* 0x000fe2000001ff00 */
[----:B------:R-:W0:Y:S01]  /*1690*/  SHFL.IDX PT, R0, R0, RZ, 0x1f ;  /* 0x00001fff00007589 */ /* 0x000e2200000e0000 */
[----:B------:R-:W-:-:S02]  /*16a0*/  CS2R R176, SRZ ;  /* 0x0000000000b07805 */ /* 0x000fc4000001ff00 */
[----:B------:R-:W-:Y:S02]  /*16b0*/  CS2R R178, SRZ ;  /* 0x0000000000b27805 */ /* 0x000fe4000001ff00 */
[----:B------:R-:W-:Y:S01]  /*16c0*/  CS2R R180, SRZ ;  /* 0x0000000000b47805 */ /* 0x000fe2000001ff00 */
[----:B------:R1:W-:Y:S01]  /*16d0*/  STL [R1+0x4c], RZ ;  /* 0x00004cff01007387 */ /* 0x0003e20000100800 */
[----:B------:R-:W-:Y:S02]  /*16e0*/  CS2R R182, SRZ ;  /* 0x0000000000b67805 */ /* 0x000fe4000001ff00 */
[----:B------:R-:W-:Y:S02]  /*16f0*/  CS2R R184, SRZ ;  /* 0x0000000000b87805 */ /* 0x000fe4000001ff00 */
[----:B------:R-:W-:Y:S01]  /*1700*/  CS2R R186, SRZ ;  /* 0x0000000000ba7805 */ /* 0x000fe2000001ff00 */
[----:B------:R1:W-:Y:S01]  /*1710*/  STL [R1+0x48], RZ ;  /* 0x000048ff01007387 */ /* 0x0003e20000100800 */
        /* <DEDUP_REMOVED lines=14> */
[----:B------:R-:W-:Y:S02]  /*1800*/  CS2R R210, SRZ ;  /* 0x0000000000d27805 */ /* 0x000fe4000001ff00 */
[----:B0-----:R-:W-:Y:S01]  /*1810*/  R2UR UR9, R0 ;  /* 0x00000000000972ca */ /* 0x001fe200000e0000 */
[----:B------:R1:W-:Y:S01]  /*1820*/  STL [R1+0x38], RZ ;  /* 0x000038ff01007387 */ /* 0x0003e20000100800 */
[----:B------:R-:W-:Y:S01]  /*1830*/  IMAD.MOV.U32 R0, RZ, RZ, RZ ;  /* 0x000000ffff007224 */ /* 0x000fe200078e00ff */
[----:B------:R-:W-:-:S02]  /*1840*/  CS2R R212, SRZ ;  /* 0x0000000000d47805 */ /* 0x000fc4000001ff00 */
[----:B------:R-:W-:Y:S01]  /*1850*/  CS2R R214, SRZ ;  /* 0x0000000000d67805 */ /* 0x000fe2000001ff00 */
[----:B------:R1:W-:Y:S01]  /*1860*/  STL [R1+0x34], RZ ;  /* 0x000034ff01007387 */ /* 0x0003e20000100800 */
[----:B------:R-:W-:Y:S02]  /*1870*/  CS2R R216, SRZ ;  /* 0x0000000000d87805 */ /* 0x000fe4000001ff00 */
[----:B------:R-:W-:Y:S02]  /*1880*/  CS2R R218, SRZ ;  /* 0x0000000000da7805 */ /* 0x000fe4000001ff00 */
[----:B------:R-:W-:Y:S01]  /*1890*/  CS2R R220, SRZ ;  /* 0x0000000000dc7805 */ /* 0x000fe2000001ff00 */
[----:B------:R1:W-:Y:S01]  /*18a0*/  STL [R1+0x30], RZ ;  /* 0x000030ff01007387 */ /* 0x0003e20000100800 */
[----:B------:R-:W-:Y:S02]  /*18b0*/  CS2R R222, SRZ ;  /* 0x0000000000de7805 */ /* 0x000fe4000001ff00 */
[----:B------:R-:W-:Y:S01]  /*18c0*/  CS2R R224, SRZ ;  /* 0x0000000000e07805 */ /* 0x000fe2000001ff00 */
[----:B------:R-:W-:Y:S01]  /*18d0*/  IMAD.MOV.U32 R226, RZ, RZ, RZ ;  /* 0x000000ffffe27224 */ /* 0x000fe200078e00ff */
[----:B------:R1:W-:Y:S01]  /*18e0*/  STL [R1+0x2c], RZ ;  /* 0x00002cff01007387 */ /* 0x0003e20000100800 */
[----:B------:R-:W-:Y:S01]  /*18f0*/  ULEA.HI UR10, UR9, UR9, URZ, 0x1 ;  /* 0x00000009090a7291 */ /* 0x000fe2000f8f083f */
[----:B------:R-:W-:Y:S01]  /*1900*/  IMAD.U32 R227, RZ, RZ, UR4 ;  /* 0x00000004ffe37e24 */ /* 0x000fe2000f8e00ff */
[----:B------:R-:W-:Y:S01]  /*1910*/  CS2R R24, SRZ ;  /* 0x0000000000187805 */ /* 0x000fe2000001ff00 */
[----:B------:R1:W-:Y:S01]  /*1920*/  STL [R1+0x28], RZ ;  /* 0x000028ff01007387 */ /* 0x0003e20000100800 */
[----:B------:R-:W-:Y:S01]  /*1930*/  ULOP3.LUT UR10, UR10, 0xffffe, URZ, 0xc0, !UPT ;  /* 0x000ffffe0a0a7892 */ /* 0x000fe2000f8ec03f */
[----:B------:R-:W-:-:S02]  /*1940*/  CS2R R26, SRZ ;  /* 0x00000000001a7805 */ /* 0x000fc4000001ff00 */
[----:B------:R-:W-:Y:S01]  /*1950*/  CS2R R28, SRZ ;  /* 0x00000000001c7805 */ /* 0x000fe2000001ff00 */
[----:B------:R1:W-:Y:S01]  /*1960*/  STL [R1+0x24], RZ ;  /* 0x000024ff01007387 */ /* 0x0003e20000100800 */
[----:B------:R-:W-:Y:S01]  /*1970*/  UIADD3 UR10, UR9, -UR10, URZ ;  /* 0x8000000a090a7290 */ /* 0x000fe2000fffe03f */
[----:B----4-:R-:W-:Y:S02]  /*1980*/  CS2R R30, SRZ ;  /* 0x00000000001e7805 */ /* 0x010fe4000001ff00 */
[----:B------:R-:W-:Y:S01]  /*1990*/  CS2R R32, SRZ ;  /* 0x0000000000207805 */ /* 0x000fe2000001ff00 */
[----:B------:R1:W-:Y:S01]  /*19a0*/  STL [R1+0x20], RZ ;  /* 0x000020ff01007387 */ /* 0x0003e20000100800 */
[----:B------:R-:W-:Y:S01]  /*19b0*/  ULEA UR10, UR10, UR14, 0xc ;  /* 0x0000000e0a0a7291 */ /* 0x000fe2000f8e603f */
[----:B------:R-:W-:Y:S02]  /*19c0*/  CS2R R34, SRZ ;  /* 0x0000000000227805 */ /* 0x000fe4000001ff00 */
[----:B------:R-:W-:Y:S01]  /*19d0*/  CS2R R36, SRZ ;  /* 0x0000000000247805 */ /* 0x000fe2000001ff00 */
[----:B------:R1:W-:Y:S01]  /*19e0*/  STL [R1+0x1c], RZ ;  /* 0x00001cff01007387 */ /* 0x0003e20000100800 */
[----:B------:R-:W-:Y:S01]  /*19f0*/  UIADD3 UR10, UR10, 0x180, URZ ;  /* 0x000001800a0a7890 */ /* 0x000fe2000fffe03f */
[----:B------:R-:W-:-:S02]  /*1a00*/  CS2R R38, SRZ ;  /* 0x0000000000267805 */ /* 0x000fc4000001ff00 */
[----:B------:R-:W-:Y:S01]  /*1a10*/  CS2R R40, SRZ ;  /* 0x0000000000287805 */ /* 0x000fe2000001ff00 */
[----:B------:R1:W-:Y:S01]  /*1a20*/  STL [R1+0x18], RZ ;  /* 0x000018ff01007387 */ /* 0x0003e20000100800 */
[----:B------:R-:W-:Y:S01]  /*1a30*/  USHF.R.U32.HI UR10, URZ, 0x4, UR10 ;  /* 0x000000043f0a7899 */ /* 0x000fe2000801160a */
[----:B------:R-:W-:Y:S02]  /*1a40*/  CS2R R42, SRZ ;  /* 0x00000000002a7805 */ /* 0x000fe4000001ff00 */
[----:B------:R-:W-:Y:S01]  /*1a50*/  CS2R R44, SRZ ;  /* 0x00000000002c7805 */ /* 0x000fe2000001ff00 */
[----:B------:R1:W-:Y:S01]  /*1a60*/  STL [R1+0x14], RZ ;  /* 0x000014ff01007387 */ /* 0x0003e20000100800 */
[----:B------:R-:W-:Y:S01]  /*1a70*/  ULOP3.LUT UR15, UR10, 0x3fff, URZ, 0xc0, !UPT ;  /* 0x00003fff0a0f7892 */ /* 0x000fe2000f8ec03f */
        /* <DEDUP_REMOVED lines=18> */
[----:B------:R1:W-:Y:S01]  /*1ba0*/  STL [R1], RZ ;  /* 0x000000ff01007387 */ /* 0x0003e20000100800 */
[----:B------:R-:W-:-:S02]  /*1bb0*/  CS2R R74, SRZ ;  /* 0x00000000004a7805 */ /* 0x000fc4000001ff00 */
[----:B------:R-:W-:Y:S02]  /*1bc0*/  CS2R R76, SRZ ;  /* 0x00000000004c7805 */ /* 0x000fe4000001ff00 */
[----:B------:R-:W-:Y:S02]  /*1bd0*/  CS2R R78, SRZ ;  /* 0x00000000004e7805 */ /* 0x000fe4000001ff00 */
[----:B------:R-:W-:Y:S02]  /*1be0*/  CS2R R80, SRZ ;  /* 0x0000000000507805 */ /* 0x000fe4000001ff00 */
[----:B------:R-:W-:Y:S02]  /*1bf0*/  CS2R R82, SRZ ;  /* 0x0000000000527805 */ /* 0x000fe4000001ff00 */
[----:B------:R-:W-:Y:S02]  /*1c00*/  CS2R R84, SRZ ;  /* 0x0000000000547805 */ /* 0x000fe4000001ff00 */
        /* <DEDUP_REMOVED lines=32> */
[----:B------:R-:W-:Y:S01]  /*1e10*/  CS2R R150, SRZ ;  /* 0x0000000000967805 */ /* 0x000fe2000001ff00 */
[----:B-1----:R-:W-:Y:S06]  /*1e20*/  @!P0 BRA `(.L_x_18) ;  /* 0x0000001000688947 */ /* 0x002fec0003800000 */
[----:B------:R-:W-:-:S06]  /*1e30*/  UISETP.NE.AND UP0, UPT, UR21, 0x3, UPT ;  /* 0x000000031500788c */ /* 0x000fcc000bf05270 */
[----:B------:R-:W-:-:S13]  /*1e40*/  PLOP3.LUT P1, PT, PT, PT, UP0, 0x80, 0x0 ;  /* 0x000000000000781c */ /* 0x000fda0003f2f008 */
[----:B------:R-:W-:Y:S05]  /*1e50*/  @!P1 BRA `(.L_x_19) ;  /* 0x0000000000049947 */ /* 0x000fea0003800000 */
[----:B------:R-:W-:Y:S01]  /*1e60*/  BPT.TRAP 0x1 ;  /* 0x000000040000795c */ /* 0x000fe20000300000 */
.L_x_19:
[----:B------:R-:W-:Y:S01]  /*1e70*/  ULEA UR6, UR5, UR14, 0x3 ;  /* 0x0000000e05067291 */ /* 0x000fe2000f8e183f */
[----:B------:R-:W-:-:S05]  /*1e80*/  IMAD.U32 R0, RZ, RZ, UR4 ;  /* 0x00000004ff007e24 */ /* 0x000fca000f8e00ff */
[----:B------:R-:W-:-:S04]  /*1e90*/  SHF.L.U32 R0, R0, 0x1f, RZ ;  /* 0x0000001f00007819 */ /* 0x000fc800000006ff */
[----:B------:R0:W1:Y:S01]  /*1ea0*/  SYNCS.PHASECHK.TRANS64.TRYWAIT P0, [UR6], R0 ;  /* 0x00000000ff0075a7 */ /* 0x0000620008000146 */
[----:B------:R-:W-:Y:S05]  /*1eb0*/  @!P1 BRA `(.L_x_20) ;  /* 0x0000000000049947 */ /* 0x000fea0003800000 */
[----:B------:R-:W-:Y:S01]  /*1ec0*/  BPT.TRAP 0x1 ;  /* 0x000000040000795c */ /* 0x000fe20000300000 */
.L_x_20:
[----:B-1----:R-:W-:Y:S05]  /*1ed0*/  @P0 BRA `(.L_x_21) ;  /* 0x0000000000080947 */ /* 0x002fea0003800000 */
[----:B------:R-:W1:Y:S02]  /*1ee0*/  SYNCS.PHASECHK.TRANS64.TRYWAIT P0, [UR6], R0 ;  /* 0x00000000ff0075a7 */ /* 0x000e640008000146 */
[----:B-1----:R-:W-:Y:S05]  /*1ef0*/  @!P0 BRA `(.L_x_22) ;  /* 0x000000e400d08947 */ /* 0x002fea0003800000 */
.L_x_21:
[----:B------:R-:W-:Y:S01]  /*1f00*/  UIADD3 UR6, UR14, 0x12180, URZ ;  /* 0x000121800e067890 */ /* 0x000fe2000fffe03f */
[----:B------:R-:W-:Y:S01]  /*1f10*/  WARPGROUP.ARRIVE ;  /* 0x00000000000079c5 */ /* 0x000fe20000000000 */
[----:B------:R-:W-:Y:S01]  /*1f20*/  ULOP3.LUT UR8, UR15, 0x10000, URZ, 0xfc, !UPT ;  /* 0x000100000f087892 */ /* 0x000fe2000f8efc3f */
[----:B------:R2:W-:Y:S01]  /*1f30*/  STL [R1+0x74], RZ ;  /* 0x000074ff01007387 */ /* 0x0005e20000100800 */
[----:B------:R-:W-:Y:S01]  /*1f40*/  USHF.R.U32.HI UR6, URZ, 0x4, UR6 ;  /* 0x000000043f067899 */ /* 0x000fe20008011606 */
[----:B01----:R-:W-:Y:S01]  /*1f50*/  IMAD.MOV.U32 R0, RZ, RZ, RZ ;  /* 0x000000ffff007224 */ /* 0x003fe200078e00ff */
[----:B------:R-:W-:Y:S01]  /*1f60*/  ULEA UR8, UR5, UR8, 0x9 ;  /* 0x0000000805087291 */ /* 0x000fe2000f8e483f */
[----:B------:R2:W-:Y:S01]  /*1f70*/  STL [R1+0x70], RZ ;  /* 0x000070ff01007387 */ /* 0x0005e20000100800 */
[----:B------:R-:W-:Y:S01]  /*1f80*/  ULOP3.LUT UR6, UR6, 0x3fff, URZ, 0xc0, !UPT ;  /* 0x00003fff06067892 */ /* 0x000fe2000f8ec03f */
[----:B------:R-:W-:Y:S01]  /*1f90*/  CS2R R2, SRZ ;  /* 0x0000000000027805 */ /* 0x000fe2000001ff00 */
[----:B------:R-:W-:Y:S01]  /*1fa0*/  UMOV UR9, 0x80000020 ;  /* 0x8000002000097882 */ /* 0x000fe20000000000 */
[----:B------:R-:W-:Y:S01]  /*1fb0*/  UMOV UR11, 0x80000020 ;  /* 0x80000020000b7882 */ /* 0x000fe20000000000 */
[----:B------:R-:W-:Y:S01]  /*1fc0*/  ULOP3.LUT UR6, UR6, 0x10000, URZ, 0xfc, !UPT ;  /* 0x0001000006067892 */ /* 0x000fe2000f8efc3f */
[----:B------:R2:W-:Y:S01]  /*1fd0*/  STL [R1+0x6c], RZ ;  /* 0x00006cff01007387 */ /* 0x0005e20000100800 */
[----:B------:R-:W-:Y:S01]  /*1fe0*/  ULDC UR7, c[0x0][0x50c] ;  /* 0x0001430000077ab9 */ /* 0x000fe20000000800 */
[----:B------:R-:W-:Y:S01]  /*1ff0*/  CS2R R4, SRZ ;  /* 0x0000000000047805 */ /* 0x000fe2000001ff00 */
[----:B------:R-:W-:Y:S01]  /*2000*/  ULEA UR10, UR5, UR6, 0xa ;  /* 0x00000006050a7291 */ /* 0x000fe2000f8e503f */
[----:B------:R2:W-:Y:S01]  /*2010*/  STL [R1+0x68], RZ ;  /* 0x000068ff01007387 */ /* 0x0005e20000100800 */
[----:B------:R-:W-:Y:S01]  /*2020*/  UISETP.NE.AND UP0, UPT, UR7, 0x2, UPT ;  /* 0x000000020700788c */ /* 0x000fe2000bf05270 */
[----:B------:R-:W-:Y:S01]  /*2030*/  CS2R R6, SRZ ;  /* 0x0000000000067805 */ /* 0x000fe2000001ff00 */
[----:B------:R-:W-:Y:S01]  /*2040*/  UMOV UR6, 0x2 ;  /* 0x0000000200067882 */ /* 0x000fe20000000000 */
[----:B------:R2:W-:Y:S01]  /*2050*/  STL [R1+0x64], RZ ;  /* 0x000064ff01007387 */ /* 0x0005e20000100800 */
[----:B------:R-:W-:Y:S01]  /*2060*/  USEL UR7, URZ, 0x1, UP0 ;  /* 0x000000013f077887 */ /* 0x000fe20008000000 */
[----:B------:R-:W-:-:S02]  /*2070*/  CS2R R8, SRZ ;  /* 0x0000000000087805 */ /* 0x000fc4000001ff00 */
[----:B------:R-:W-:Y:S01]  /*2080*/  CS2R R10, SRZ ;  /* 0x00000000000a7805 */ /* 0x000fe2000001ff00 */
[----:B------:R-:W-:Y:S01]  /*2090*/  QGMMA.64x256x32.F32.E5M2.E5M2 R24, gdesc[UR8], RZ, !UPT ;  /* 0x03e00000081879f3 */ /* 0x000fe2000c7038ff */
[----:B------:R2:W-:Y:S01]  /*20a0*/  STL [R1+0x60], RZ ;  /* 0x000060ff01007387 */ /* 0x0005e20000100800 */
[----:B------:R-:W-:Y:S01]  /*20b0*/  UIADD3 UR8, UR8, 0x2, URZ ;  /* 0x0000000208087890 */ /* 0x000fe2000fffe03f */
[----:B------:R-:W-:Y:S01]  /*20c0*/  ISETP.NE.AND P0, PT, RZ, UR7, PT ;  /* 0x00000007ff007c0c */ /* 0x000fe2000bf05270 */
[----:B------:R-:W-:Y:S01]  /*20d0*/  UIADD3 UR10, UR10, 0x2, URZ ;  /* 0x000000020a0a7890 */ /* 0x000fe2000fffe03f */
[----:B------:R2:W-:Y:S01]  /*20e0*/  STL [R1+0x5c], RZ ;  /* 0x00005cff01007387 */ /* 0x0005e20000100800 */
[----:B------:R-:W-:Y:S01]  /*20f0*/  UMOV UR9, 0x80000020 ;  /* 0x8000002000097882 */ /* 0x000fe20000000000 */
[----:B------:R-:W-:Y:S01]  /*2100*/  UMOV UR11, 0x80000020 ;  /* 0x80000020000b7882 */ /* 0x000fe20000000000 */
        /* <DEDUP_REMOVED lines=58> */
[----:B------:R-:W-:-:S03]  /*24b0*/  IMAD.MOV.U32 R226, RZ, RZ, RZ ;  /* 0x000000ffffe27224 */ /* 0x000fc600078e00ff */
[----:B------:R2:W-:Y:S04]  /*24c0*/  STL [R1+0x1c], RZ ;  /* 0x00001cff01007387 */ /* 0x0005e80000100800 */
[----:B------:R2:W-:Y:S04]  /*24d0*/  STL [R1+0x18], RZ ;  /* 0x000018ff01007387 */ /* 0x0005e80000100800 */
[----:B------:R2:W-:Y:S04]  /*24e0*/  STL [R1+0x14], RZ ;  /* 0x000014ff01007387 */ /* 0x0005e80000100800 */
[----:B------:R2:W-:Y:S04]  /*24f0*/  STL [R1+0x10], RZ ;  /* 0x000010ff01007387 */ /* 0x0005e80000100800 */
[----:B------:R2:W-:Y:S04]  /*2500*/  STL [R1+0xc], RZ ;  /* 0x00000cff01007387 */ /* 0x0005e80000100800 */
[----:B------:R2:W-:Y:S04]  /*2510*/  STL [R1+0x8], RZ ;  /* 0x000008ff01007387 */ /* 0x0005e80000100800 */
[----:B------:R2:W-:Y:S04]  /*2520*/  STL [R1+0x4], RZ ;  /* 0x000004ff01007387 */ /* 0x0005e80000100800 */
[----:B------:R2:W-:Y:S01]  /*2530*/  STL [R1], RZ ;  /* 0x000000ff01007387 */ /* 0x0005e20000100800 */
[----:B------:R-:W-:Y:S01]  /*2540*/  QGMMA.64x256x32.F32.E5M2.E5M2 R24, gdesc[UR8], R24, gsb0 ;  /* 0x03e00000081879f3 */ /* 0x000fe20008003818 */
[----:B------:R-:W-:Y:S05]  /*2550*/  @!P0 BRA `(.L_x_23) ;  /* 0x0000000800808947 */ /* 0x000fea0003800000 */
[----:B------:R-:W-:Y:S02]  /*2560*/  WARPGROUP.DEPBAR.LE gsb0, 0x0 ;  /* 0x00008000000079c5 */ /* 0x000fe40000010000 */
[----:B------:R-:W-:-:S01]  /*2570*/  FADD R227, RZ, R122 ;  /* 0x0000007affe37221 */ /* 0x000fc20000000000 */
[----:B------:R-:W-:Y:S01]  /*2580*/  FADD R226, RZ, R24 ;  /* 0x00000018ffe27221 */ /* 0x000fe20000000000 */
[----:B------:R-:W-:-:S01]  /*2590*/  FADD R225, RZ, R25 ;  /* 0x00000019ffe17221 */ /* 0x000fc20000000000 */
[----:B------:R-:W-:Y:S01]  /*25a0*/  FADD R224, RZ, R26 ;  /* 0x0000001affe07221 */ /* 0x000fe20000000000 */
[----:B------:R-:W-:-:S01]  /*25b0*/  FADD R223, RZ, R27 ;  /* 0x0000001bffdf7221 */ /* 0x000fc20000000000 */
[----:B------:R0:W-:Y:S01]  /*25c0*/  STL [R1], R227 ;  /* 0x000000e301007387 */ /* 0x0001e20000100800 */
[----:B------:R-:W-:-:S01]  /*25d0*/  FADD R222, RZ, R28 ;  /* 0x0000001cffde7221 */ /* 0x000fc20000000000 */
[----:B------:R-:W-:Y:S01]  /*25e0*/  FADD R221, RZ, R29 ;  /* 0x0000001dffdd7221 */ /* 0x000fe20000000000 */
[----:B------:R-:W-:-:S01]  /*25f0*/  FADD R220, RZ, R30 ;  /* 0x0000001effdc7221 */ /* 0x000fc20000000000 */
[----:B------:R-:W-:Y:S01]  /*2600*/  FADD R219, RZ, R31 ;  /* 0x0000001fffdb7221 */ /* 0x000fe20000000000 */
[----:B------:R-:W-:-:S01]  /*2610*/  FADD R218, RZ, R32 ;  /* 0x00000020ffda7221 */ /* 0x000fc20000000000 */
[----:B------:R-:W-:Y:S01]  /*2620*/  FADD R217, RZ, R33 ;  /* 0x00000021ffd97221 */ /* 0x000fe20000000000 */
[----:B------:R-:W-:-:S01]  /*2630*/  FADD R216, RZ, R34 ;  /* 0x00000022ffd87221 */ /* 0x000fc20000000000 */
[----:B------:R-:W-:Y:S01]  /*2640*/  FADD R215, RZ, R35 ;  /* 0x00000023ffd77221 */ /* 0x000fe20000000000 */
[----:B------:R-:W-:-:S01]  /*2650*/  FADD R214, RZ, R36 ;  /* 0x00000024ffd67221 */ /* 0x000fc20000000000 */
[----:B0-----:R-:W-:Y:S01]  /*2660*/  FADD R227, RZ, R123 ;  /* 0x0000007bffe37221 */ /* 0x001fe20000000000 */
[----:B------:R-:W-:-:S01]  /*2670*/  FADD R213, RZ, R37 ;  /* 0x00000025ffd57221 */ /* 0x000fc20000000000 */
[----:B------:R-:W-:Y:S01]  /*2680*/  FADD R212, RZ, R38 ;  /* 0x00000026ffd47221 */ /* 0x000fe20000000000 */
[----:B------:R-:W-:-:S01]  /*2690*/  FADD R211, RZ, R39 ;  /* 0x00000027ffd37221 */ /* 0x000fc20000000000 */
[----:B------:R-:W-:Y:S01]  /*26a0*/  FADD R210, RZ, R40 ;  /* 0x00000028ffd27221 */ /* 0x000fe20000000000 */
[----:B------:R0:W-:Y:S01]  /*26b0*/  STL [R1+0x4], R227 ;  /* 0x000004e301007387 */ /* 0x0001e20000100800 */
        /* <DEDUP_REMOVED lines=93> */
[----:B------:R-:W-:Y:S01]  /*2c90*/  UMOV UR6, URZ ;  /* 0x0000003f00067c82 */ /* 0x000fe20008000000 */
[----:B0-----:R-:W-:-:S05]  /*2ca0*/  FADD R227, RZ, R130 ;  /* 0x00000082ffe37221 */ /* 0x001fca0000000000 */
[----:B------:R0:W-:Y:S02]  /*2cb0*/  STL [R1+0x20], R227 ;  /* 0x000020e301007387 */ /* 0x0001e40000100800 */
        /* <DEDUP_REMOVED lines=42> */
.L_x_23:
[----:B------:R-:W-:-:S04]  /*2f60*/  UIADD3 UR18, UR5, 0x1, URZ ;  /* 0x0000000105127890 */ /* 0x000fc8000fffe03f */
[----:B------:R-:W-:-:S04]  /*2f70*/  UISETP.NE.AND UP0, UPT, UR18, 0x9, UPT ;  /* 0x000000091200788c */ /* 0x000fc8000bf05270 */
[----:B------:R-:W-:Y:S02]  /*2f80*/  USEL UR8, URZ, 0x1, UP0 ;  /* 0x000000013f087887 */ /* 0x000fe40008000000 */
[----:B------:R-:W-:Y:S02]  /*2f90*/  USEL UR18, UR18, URZ, UP0 ;  /* 0x0000003f12127287 */ /* 0x000fe40008000000 */
[----:B------:R-:W-:-:S06]  /*2fa0*/  ULOP3.LUT UR8, UR4, UR8, URZ, 0x3c, !UPT ;  /* 0x0000000804087292 */ /* 0x000fcc000f8e3c3f */
[----:B0-----:R-:W-:Y:S01]  /*2fb0*/  IMAD.U32 R227, RZ, RZ, UR8 ;  /* 0x00000008ffe37e24 */ /* 0x001fe2000f8e00ff */
[----:B------:R-:W-:-:S06]  /*2fc0*/  UMOV UR8, 0x1 ;  /* 0x0000000100087882 */ /* 0x000fcc0000000000 */
.L_x_18:
[----:B------:R-:W-:-:S04]  /*2fd0*/  UISETP.LT.AND UP0, UPT, UR12, 0x1, UPT ;  /* 0x000000010c00788c */ /* 0x000fc8000bf01270 */
[----:B------:R-:W-:-:S04]  /*2fe0*/  USEL UR9, UR12, 0x1, UP0 ;  /* 0x000000010c097887 */ /* 0x000fc80008000000 */
[----:B------:R-:W-:-:S04]  /*2ff0*/  UIADD3 UR9, UR12, -UR9, URZ ;  /* 0x800000090c097290 */ /* 0x000fc8000fffe03f */
[----:B------:R-:W-:-:S06]  /*3000*/  UISETP.GE.AND UP0, UPT, UR9, 0x1, UPT ;  /* 0x000000010900788c */ /* 0x000fcc000bf06270 */
[----:B------:R-:W-:-:S13]  /*3010*/  PLOP3.LUT P0, PT, PT, PT, UP0, 0x80, 0x0 ;  /* 0x000000000000781c */ /* 0x000fda0003f0f008 */
[----:B------:R-:W-:Y:S05]  /*3020*/  @!P0 BRA `(.L_x_24) ;  /* 0x0000001000a48947 */ /* 0x000fea0003800000 */
[----:B------:R-:W-:Y:S01]  /*3030*/  IMAD.U32 R228, RZ, RZ, UR9 ;  /* 0x00000009ffe47e24 */ /* 0x000fe2000f8e00ff */
[----:B------:R-:W-:Y:S01]  /*3040*/  UMOV UR23, UR5 ;  /* 0x0000000500177c82 */ /* 0x000fe20008000000 */
[----:B------:R-:W-:-:S05]  /*3050*/  ULDC UR24, c[0x0][0x50c] ;  /* 0x0001430000187ab9 */ /* 0x000fca0000000800 */
.L_x_32:
[----:B------:R-:W-:-:S06]  /*3060*/  UISETP.NE.AND UP0, UPT, UR21, 0x3, UPT ;  /* 0x000000031500788c */ /* 0x000fcc000bf05270 */
[----:B------:R-:W-:-:S13]  /*3070*/  PLOP3.LUT P1, PT, PT, PT, UP0, 0x80, 0x0 ;  /* 0x000000000000781c */ /* 0x000fda0003f2f008 */
[----:B-1---5:R-:W-:Y:S05]  /*3080*/  @!P1 BRA `(.L_x_25) ;  /* 0x0000000000049947 */ /* 0x022fea0003800000 */
[----:B------:R-:W-:Y:S01]  /*3090*/  BPT.TRAP 0x1 ;  /* 0x000000040000795c */ /* 0x000fe20000300000 */
.L_x_25:
[----:B------:R-:W0:Y:S01]  /*30a0*/  S2UR UR9, SR_CgaCtaId ;  /* 0x00000000000979c3 */ /* 0x000e220000008800 */
[----:B------:R-:W-:Y:S01]  /*30b0*/  UMOV UR14, 0x400 ;  /* 0x00000400000e7882 */ /* 0x000fe20000000000 */
[----:B------:R-:W-:Y:S01]  /*30c0*/  SHF.L.U32 R229, R227, 0x1f, RZ ;  /* 0x0000001fe3e57819 */ /* 0x000fe200000006ff */
[----:B0-----:R-:W-:-:S04]  /*30d0*/  ULEA UR14, UR9, UR14, 0x18 ;  /* 0x0000000e090e7291 */ /* 0x001fc8000f8ec03f */
[----:B------:R-:W-:-:S09]  /*30e0*/  ULEA UR9, UR18, UR14, 0x3 ;  /* 0x0000000e12097291 */ /* 0x000fd2000f8e183f */
[----:B------:R0:W1:Y:S01]  /*30f0*/  SYNCS.PHASECHK.TRANS64.TRYWAIT P0, [UR9], R229 ;  /* 0x000000e5ff0075a7 */ /* 0x0000620008000149 */
[----:B------:R-:W-:Y:S05]  /*3100*/  @!P1 BRA `(.L_x_26) ;  /* 0x0000000000049947 */ /* 0x000fea0003800000 */
[----:B------:R-:W-:Y:S01]  /*3110*/  BPT.TRAP 0x1 ;  /* 0x000000040000795c */ /* 0x000fe20000300000 */
.L_x_26:
[----:B-1----:R-:W-:Y:S05]  /*3120*/  @P0 BRA `(.L_x_27) ;  /* 0x0000000000080947 */ /* 0x002fea0003800000 */
[----:B------:R-:W1:Y:S02]  /*3130*/  SYNCS.PHASECHK.TRANS64.TRYWAIT P0, [UR9], R229 ;  /* 0x000000e5ff0075a7 */ /* 0x000e640008000149 */
[----:B-1----:R-:W-:Y:S05]  /*3140*/  @!P0 BRA `(.L_x_28) ;  /* 0x000000d400548947 */ /* 0x002fea0003800000 */
.L_x_27:
[----:B------:R-:W-:Y:S01]  /*3150*/  UIADD3 UR9, UR14, 0x12180, URZ ;  /* 0x000121800e097890 */ /* 0x000fe2000fffe03f */
[----:B------:R-:W-:Y:S01]  /*3160*/  WARPGROUP.ARRIVE ;  /* 0x00000000000079c5 */ /* 0x000fe20000000000 */
[----:B------:R-:W-:Y:S02]  /*3170*/  UISETP.NE.AND UP0, UPT, UR7, URZ, UPT ;  /* 0x0000003f0700728c */ /* 0x000fe4000bf05270 */
[----:B------:R-:W-:Y:S02]  /*3180*/  USHF.R.U32.HI UR9, URZ, 0x4, UR9 ;  /* 0x000000043f097899 */ /* 0x000fe40008011609 */
[----:B------:R-:W-:Y:S02]  /*3190*/  USEL UR8, UR8, URZ, !UP0 ;  /* 0x0000003f08087287 */ /* 0x000fe4000c000000 */
[----:B------:R-:W-:Y:S02]  /*31a0*/  ULOP3.LUT UR9, UR9, 0x3fff, URZ, 0xc0, !UPT ;  /* 0x00003fff09097892 */ /* 0x000fe4000f8ec03f */
[----:B------:R-:W-:-:S02]  /*31b0*/  ULOP3.LUT UR7, UR15, 0x10000, URZ, 0xfc, !UPT ;  /* 0x000100000f077892 */ /* 0x000fc4000f8efc3f */
[----:B------:R-:W-:Y:S02]  /*31c0*/  ULOP3.LUT UR9, UR9, 0x10000, URZ, 0xfc, !UPT ;  /* 0x0001000009097892 */ /* 0x000fe4000f8efc3f */
[----:B------:R-:W-:Y:S02]  /*31d0*/  UISETP.NE.U32.AND UP0, UPT, UR8, URZ, UPT ;  /* 0x0000003f0800728c */ /* 0x000fe4000bf05070 */
[----:B------:R-:W-:Y:S02]  /*31e0*/  ULEA UR8, UR18, UR7, 0x9 ;  /* 0x0000000712087291 */ /* 0x000fe4000f8e483f */
[----:B------:R-:W-:Y:S01]  /*31f0*/  ULEA UR10, UR18, UR9, 0xa ;  /* 0x00000009120a7291 */ /* 0x000fe2000f8e503f */
[----:B------:R-:W-:Y:S02]  /*3200*/  UMOV UR11, 0x80000020 ;  /* 0x80000020000b7882 */ /* 0x000fe40000000000 */
[----:B------:R-:W-:Y:S01]  /*3210*/  UMOV UR9, 0x80000020 ;  /* 0x8000002000097882 */ /* 0x000fe20000000000 */
[----:B------:R-:W-:-:S05]  /*3220*/  UIADD3 UR6, UR6, 0x2, URZ ;  /* 0x0000000206067890 */ /* 0x000fca000fffe03f */
[----:B------:R-:W-:Y:S01]  /*3230*/  QGMMA.64x256x32.F32.E5M2.E5M2 R24, gdesc[UR8], R24, UP0 ;  /* 0x03e00000081879f3 */ /* 0x000fe2000bf03818 */
[----:B------:R-:W-:Y:S02]  /*3240*/  UIADD3 UR8, UR8, 0x2, URZ ;  /* 0x0000000208087890 */ /* 0x000fe4000fffe03f */
[----:B------:R-:W-:Y:S01]  /*3250*/  UIADD3 UR10, UR10, 0x2, URZ ;  /* 0x000000020a0a7890 */ /* 0x000fe2000fffe03f */
[----:B------:R-:W-:Y:S01]  /*3260*/  UMOV UR9, 0x80000020 ;  /* 0x8000002000097882 */ /* 0x000fe20000000000 */
[----:B------:R-:W-:Y:S01]  /*3270*/  UMOV UR11, 0x80000020 ;  /* 0x80000020000b7882 */ /* 0x000fe20000000000 */
[----:B------:R-:W-:-:S04]  /*3280*/  UISETP.NE.AND UP0, UPT, UR6, UR24, UPT ;  /* 0x000000180600728c */ /* 0x000fc8000bf05270 */
[----:B------:R-:W-:-:S06]  /*3290*/  USEL UR7, URZ, 0x1, UP0 ;  /* 0x000000013f077887 */ /* 0x000fcc0008000000 */
[----:B------:R-:W-:-:S12]  /*32a0*/  ISETP.NE.AND P0, PT, RZ, UR7, PT ;  /* 0x00000007ff007c0c */ /* 0x000fd8000bf05270 */
[----:B------:R-:W-:Y:S03]  /*32b0*/  QGMMA.64x256x32.F32.E5M2.E5M2 R24, gdesc[UR8], R24, gsb0 ;  /* 0x03e00000081879f3 */ /* 0x000fe60008003818 */
[----:B------:R-:W-:Y:S02]  /*32c0*/  WARPGROUP.DEPBAR.LE gsb0, 0x1 ;  /* 0x00008000000079c5 */ /* 0x000fe40000010100 */
[----:B------:R-:W-:Y:S05]  /*32d0*/  @!P0 BRA `(.L_x_29) ;  /* 0x0000000c00808947 */ /* 0x000fea0003800000 */
[----:B------:R-:W-:Y:S02]  /*32e0*/  WARPGROUP.DEPBAR.LE gsb0, 0x0 ;  /* 0x00008000000079c5 */ /* 0x000fe40000010000 */
[----:B------:R-:W-:-:S01]  /*32f0*/  FADD R226, R24, R226 ;  /* 0x000000e218e27221 */ /* 0x000fc20000000000 */
[----:B------:R-:W-:Y:S01]  /*3300*/  FADD R225, R25, R225 ;  /* 0x000000e119e17221 */ /* 0x000fe20000000000 */
[----:B------:R1:W-:Y:S01]  /*3310*/  STL [R1+0x90], R227 ;  /* 0x000090e301007387 */ /* 0x0003e20000100800 */
[----:B------:R-:W-:-:S01]  /*3320*/  FADD R224, R26, R224 ;  /* 0x000000e01ae07221 */ /* 0x000fc20000000000 */
[----:B------:R-:W-:Y:S01]  /*3330*/  FADD R223, R27, R223 ;  /* 0x000000df1bdf7221 */ /* 0x000fe20000000000 */
[----:B------:R-:W-:-:S01]  /*3340*/  FADD R222, R28, R222 ;  /* 0x000000de1cde7221 */ /* 0x000fc20000000000 */
[----:B------:R-:W-:Y:S01]  /*3350*/  FADD R221, R29, R221 ;  /* 0x000000dd1ddd7221 */ /* 0x000fe20000000000 */
[----:B-1----:R-:W3:Y:S04]  /*3360*/  LDL.LU R227, [R1+0x30] ;  /* 0x0000300001e37983 */ /* 0x002ee80000300800 */
[----:B------:R1:W-:Y:S01]  /*3370*/  STL [R1+0x94], R226 ;  /* 0x000094e201007387 */ /* 0x0003e20000100800 */
[----:B------:R-:W-:-:S01]  /*3380*/  FADD R220, R30, R220 ;  /* 0x000000dc1edc7221 */ /* 0x000fc20000000000 */
[----:B------:R-:W-:-:S02]  /*3390*/  FADD R219, R31, R219 ;  /* 0x000000db1fdb7221 */ /* 0x000fc40000000000 */
[----:B-1----:R-:W4:Y:S04]  /*33a0*/  LDL.LU R226, [R1+0x2c] ;  /* 0x00002c0001e27983 */ /* 0x002f280000300800 */
[----:B------:R1:W-:Y:S01]  /*33b0*/  STL [R1+0x98], R225 ;  /* 0x000098e101007387 */ /* 0x0003e20000100800 */
[----:B------:R-:W-:-:S03]  /*33c0*/  FADD R218, R32, R218 ;  /* 0x000000da20da7221 */ /* 0x000fc60000000000 */
[----:B-1----:R-:W2:Y:S04]  /*33d0*/  LDL.LU R225, [R1+0x28] ;  /* 0x0000280001e17983 */ /* 0x002ea80000300800 */
        /* <DEDUP_REMOVED lines=9> */
[----:B------:R1:W-:Y:S04]  /*3470*/  STL [R1+0xa8], R221 ;  /* 0x0000a8dd01007387 */ /* 0x0003e80000100800 */
        /* <DEDUP_REMOVED lines=12> */
[----:B-1----:R-:W2:Y:S01]  /*3540*/  LDL.LU R215, [R1] ;  /* 0x0000000001d77983 */ /* 0x002ea20000300800 */
[----:B------:R-:W-:-:S01]  /*3550*/  FADD R214, R36, R214 ;  /* 0x000000d624d67221 */ /* 0x000fc20000000000 */
[----:B------:R-:W-:Y:S01]  /*3560*/  FADD R213, R37, R213 ;  /* 0x000000d525d57221 */ /* 0x000fe20000000000 */
[----:B------:R-:W-:-:S01]  /*3570*/  FADD R212, R38, R212 ;  /* 0x000000d426d47221 */ /* 0x000fc20000000000 */
[----:B------:R-:W-:Y:S01]  /*3580*/  FADD R211, R39, R211 ;  /* 0x000000d327d37221 */ /* 0x000fe20000000000 */
[----:B------:R-:W-:-:S01]  /*3590*/  FADD R210, R40, R210 ;  /* 0x000000d228d27221 */ /* 0x000fc20000000000 */
[----:B------:R-:W-:Y:S01]  /*35a0*/  STL [R1+0xc4], R214 ;  /* 0x0000c4d601007387 */ /* 0x000fe20000100800 */
        /* <DEDUP_REMOVED lines=11> */
[----:B------:R1:W-:Y:S01]  /*3660*/  STL [R1+0xd0], R211 ;  /* 0x0000d0d301007387 */ /* 0x0003e20000100800 */
[----:B------:R-:W-:-:S01]  /*3670*/  FADD R200, R50, R200 ;  /* 0x000000c832c87221 */ /* 0x000fc20000000000 */
[----:B------:R-:W-:Y:S01]  /*3680*/  FADD R199, R51, R199 ;  /* 0x000000c733c77221 */ /* 0x000fe20000000000 */
        /* <DEDUP_REMOVED lines=69> */
[----:B-----5:R-:W-:Y:S01]  /*3ae0*/  FADD R0, R121, R0 ;  /* 0x0000000079007221 */ /* 0x020fe20000000000 */
[----:B---3--:R-:W-:-:S01]  /*3af0*/  FADD R227, R134, R227 ;  /* 0x000000e386e37221 */ /* 0x008fc20000000000 */
[----:B----4-:R-:W-:Y:S01]  /*3b00*/  FADD R226, R133, R226 ;  /* 0x000000e285e27221 */ /* 0x010fe20000000000 */
[----:B--2---:R-:W-:-:S01]  /*3b10*/  FADD R225, R132, R225 ;  /* 0x000000e184e17221 */ /* 0x004fc20000000000 */
        /* <DEDUP_REMOVED lines=9> */
[----:B------:R-:W-:-:S05]  /*3bb0*/  FADD R215, R122, R215 ;  /* 0x000000d77ad77221 */ /* 0x000fca0000000000 */
[----:B------:R2:W-:Y:S04]  /*3bc0*/  STL [R1], R215 ;  /* 0x000000d701007387 */ /* 0x0005e80000100800 */
[----:B------:R3:W-:Y:S04]  /*3bd0*/  STL [R1+0x4], R216 ;  /* 0x000004d801007387 */ /* 0x0007e80000100800 */
        /* <DEDUP_REMOVED lines=8> */
[----:B-1----:R-:W4:Y:S04]  /*3c60*/  LDL.LU R211, [R1+0x34] ;  /* 0x0000340001d37983 */ /* 0x002f280000300800 */
[----:B------:R1:W-:Y:S04]  /*3c70*/  STL [R1+0x28], R225 ;  /* 0x000028e101007387 */ /* 0x0003e80000100800 */
[----:B------:R-:W4:Y:S04]  /*3c80*/  LDL.LU R212, [R1+0x38] ;  /* 0x0000380001d47983 */ /* 0x000f280000300800 */
[----:B------:R1:W-:Y:S04]  /*3c90*/  STL [R1+0x2c], R226 ;  /* 0x00002ce201007387 */ /* 0x0003e80000100800 */
[----:B------:R-:W4:Y:S04]  /*3ca0*/  LDL.LU R213, [R1+0x3c] ;  /* 0x00003c0001d57983 */ /* 0x000f280000300800 */
[----:B------:R1:W-:Y:S04]  /*3cb0*/  STL [R1+0x30], R227 ;  /* 0x000030e301007387 */ /* 0x0003e80000100800 */
[----:B------:R-:W4:Y:S04]  /*3cc0*/  LDL.LU R214, [R1+0x40] ;  /* 0x0000400001d67983 */ /* 0x000f280000300800 */
[----:B--2---:R-:W2:Y:S04]  /*3cd0*/  LDL.LU R215, [R1+0x44] ;  /* 0x0000440001d77983 */ /* 0x004ea80000300800 */
[----:B---3--:R-:W3:Y:S04]  /*3ce0*/  LDL.LU R216, [R1+0x48] ;  /* 0x0000480001d87983 */ /* 0x008ee80000300800 */
[----:B----4-:R-:W4:Y:S04]  /*3cf0*/  LDL.LU R217, [R1+0x4c] ;  /* 0x00004c0001d97983 */ /* 0x010f280000300800 */
[----:B0-----:R-:W4:Y:S04]  /*3d00*/  LDL.LU R218, [R1+0x50] ;  /* 0x0000500001da7983 */ /* 0x001f280000300800 */
[----:B------:R-:W4:Y:S04]  /*3d10*/  LDL.LU R219, [R1+0x54] ;  /* 0x0000540001db7983 */ /* 0x000f280000300800 */
[----:B------:R-:W4:Y:S04]  /*3d20*/  LDL.LU R220, [R1+0x58] ;  /* 0x0000580001dc7983 */ /* 0x000f280000300800 */
[----:B------:R-:W4:Y:S04]  /*3d30*/  LDL.LU R221, [R1+0x5c] ;  /* 0x00005c0001dd7983 */ /* 0x000f280000300800 */
[----:B------:R-:W4:Y:S04]  /*3d40*/  LDL.LU R222, [R1+0x60] ;  /* 0x0000600001de7983 */ /* 0x000f280000300800 */
[----:B------:R-:W4:Y:S04]  /*3d50*/  LDL.LU R223, [R1+0x64] ;  /* 0x0000640001df7983 */ /* 0x000f280000300800 */
[----:B------:R-:W4:Y:S04]  /*3d60*/  LDL.LU R224, [R1+0x68] ;  /* 0x0000680001e07983 */ /* 0x000f280000300800 */
[----:B-1----:R-:W4:Y:S04]  /*3d70*/  LDL.LU R225, [R1+0x6c] ;  /* 0x00006c0001e17983 */ /* 0x002f280000300800 */
[----:B------:R-:W4:Y:S04]  /*3d80*/  LDL.LU R226, [R1+0x70] ;  /* 0x0000700001e27983 */ /* 0x000f280000300800 */
[----:B------:R-:W4:Y:S01]  /*3d90*/  LDL.LU R227, [R1+0x74] ;  /* 0x0000740001e37983 */ /* 0x000f220000300800 */
[----:B------:R-:W-:-:S05]  /*3da0*/  FADD R211, R135, R211 ;  /* 0x000000d387d37221 */ /* 0x000fca0000000000 */
[----:B------:R0:W-:Y:S01]  /*3db0*/  STL [R1+0x34], R211 ;  /* 0x000034d301007387 */ /* 0x0001e20000100800 */
[----:B------:R-:W-:-:S03]  /*3dc0*/  FADD R212, R136, R212 ;  /* 0x000000d488d47221 */ /* 0x000fc60000000000 */
[----:B0-----:R1:W5:Y:S01]  /*3dd0*/  LDL.LU R211, [R1+0xd0] ;  /* 0x0000d00001d37983 */ /* 0x0013620000300800 */
[----:B------:R-:W-:-:S03]  /*3de0*/  FADD R213, R137, R213 ;  /* 0x000000d589d57221 */ /* 0x000fc60000000000 */
[----:B------:R0:W-:Y:S01]  /*3df0*/  STL [R1+0x38], R212 ;  /* 0x000038d401007387 */ /* 0x0001e20000100800 */
[----:B------:R-:W-:-:S01]  /*3e00*/  FADD R214, R138, R214 ;  /* 0x000000d68ad67221 */ /* 0x000fc20000000000 */
[----:B--2---:R-:W-:Y:S02]  /*3e10*/  FADD R215, R139, R215 ;  /* 0x000000d78bd77221 */ /* 0x004fe40000000000 */
[----:B0-----:R1:W5:Y:S01]  /*3e20*/  LDL.LU R212, [R1+0xcc] ;  /* 0x0000cc0001d47983 */ /* 0x0013620000300800 */
[----:B---3--:R-:W-:-:S03]  /*3e30*/  FADD R216, R140, R216 ;  /* 0x000000d88cd87221 */ /* 0x008fc60000000000 */
[----:B------:R0:W-:Y:S01]  /*3e40*/  STL [R1+0x3c], R213 ;  /* 0x00003cd501007387 */ /* 0x0001e20000100800 */
[----:B----4-:R-:W-:-:S03]  /*3e50*/  FADD R217, R141, R217 ;  /* 0x000000d98dd97221 */ /* 0x010fc60000000000 */
[----:B0-----:R1:W5:Y:S01]  /*3e60*/  LDL.LU R213, [R1+0xc8] ;  /* 0x0000c80001d57983 */ /* 0x0013620000300800 */
[----:B------:R-:W-:-:S03]  /*3e70*/  FADD R218, R142, R218 ;  /* 0x000000da8eda7221 */ /* 0x000fc60000000000 */
[----:B------:R0:W-:Y:S01]  /*3e80*/  STL [R1+0x40], R214 ;  /* 0x000040d601007387 */ /* 0x0001e20000100800 */
[----:B------:R-:W-:-:S01]  /*3e90*/  FADD R219, R143, R219 ;  /* 0x000000db8fdb7221 */ /* 0x000fc20000000000 */
[----:B------:R-:W-:Y:S02]  /*3ea0*/  FADD R220, R144, R220 ;  /* 0x000000dc90dc7221 */ /* 0x000fe40000000000 */
[----:B0-----:R1:W5:Y:S04]  /*3eb0*/  LDL.LU R214, [R1+0xc4] ;  /* 0x0000c40001d67983 */ /* 0x0013680000300800 */
[----:B------:R0:W-:Y:S01]  /*3ec0*/  STL [R1+0x44], R215 ;  /* 0x000044d701007387 */ /* 0x0001e20000100800 */
[----:B------:R-:W-:-:S01]  /*3ed0*/  FADD R221, R145, R221 ;  /* 0x000000dd91dd7221 */ /* 0x000fc20000000000 */
[----:B------:R-:W-:-:S02]  /*3ee0*/  FADD R222, R146, R222 ;  /* 0x000000de92de7221 */ /* 0x000fc40000000000 */
[----:B0-----:R1:W5:Y:S04]  /*3ef0*/  LDL.LU R215, [R1+0xc0] ;  /* 0x0000c00001d77983 */ /* 0x0013680000300800 */
[----:B------:R0:W-:Y:S01]  /*3f00*/  STL [R1+0x48], R216 ;  /* 0x000048d801007387 */ /* 0x0001e20000100800 */
[----:B------:R-:W-:-:S03]  /*3f10*/  FADD R223, R147, R223 ;  /* 0x000000df93df7221 */ /* 0x000fc60000000000 */
        /* <DEDUP_REMOVED lines=13> */
[----:B------:R0:W-:Y:S04]  /*3ff0*/  STL [R1+0x5c], R221 ;  /* 0x00005cdd01007387 */ /* 0x0001e80000100800 */
        /* <DEDUP_REMOVED lines=12> */
[----:B0-----:R1:W5:Y:S01]  /*40c0*/  LDL.LU R227, [R1+0x90] ;  /* 0x0000900001e37983 */ /* 0x0013620000300800 */
[----:B------:R-:W-:-:S05]  /*40d0*/  UMOV UR6, URZ ;  /* 0x0000003f00067c82 */ /* 0x000fca0008000000 */
.L_x_29:
[----:B------:R-:W-:Y:S05]  /*40e0*/  @!P1 BRA `(.L_x_30) ;  /* 0x0000000000049947 */ /* 0x000fea0003800000 */
[----:B------:R-:W-:Y:S01]  /*40f0*/  BPT.TRAP 0x1 ;  /* 0x000000040000795c */ /* 0x000fe20000300000 */
.L_x_30:
[----:B------:R3:W-:Y:S04]  /*4100*/  STL [R1+0x94], R2 ;  /* 0x0000940201007387 */ /* 0x0007e80000100800 */
[----:B---3--:R-:W3:Y:S04]  /*4110*/  LDL R2, [R1+0x78] ;  /* 0x0000780001027983 */ /* 0x008ee80000100800 */
[----:B-----5:R4:W-:Y:S04]  /*4120*/  STL [R1+0x90], R0 ;  /* 0x0000900001007387 */ /* 0x0209e80000100800 */
[----:B----4-:R-:W4:Y:S01]  /*4130*/  LDL R0, [R1+0x7c] ;  /* 0x00007c0001007983 */ /* 0x010f220000100800 */
[----:B0-----:R-:W-:Y:S01]  /*4140*/  IMAD.U32 R229, RZ, RZ, UR23 ;  /* 0x00000017ffe57e24 */ /* 0x001fe2000f8e00ff */
[----:B---3--:R-:W-:-:S02]  /*4150*/  ISETP.NE.AND P0, PT, R2, RZ, PT ;  /* 0x000000ff0200720c */ /* 0x008fc40003f05270 */
[----:B------:R0:W5:Y:S11]  /*4160*/  LDL.LU R2, [R1+0x94] ;  /* 0x0000940001027983 */ /* 0x0001760000300800 */
[----:B------:R-:W-:-:S05]  /*4170*/  @P0 LEA R229, R229, UR14, 0x3 ;  /* 0x0000000ee5e50c11 */ /* 0x000fca000f8e18ff */
[----:B------:R-:W-:-:S05]  /*4180*/  @P0 VIADD R229, R229, 0x48 ;  /* 0x00000048e5e50836 */ /* 0x000fca0000000000 */
[----:B----4-:R-:W-:Y:S02]  /*4190*/  @P0 PRMT R229, R0, 0x654, R229 ;  /* 0x0000065400e50816 */ /* 0x010fe400000000e5 */
[----:B------:R0:W5:Y:S01]  /*41a0*/  LDL.LU R0, [R1+0x90] ;  /* 0x0000900001007983 */ /* 0x0001620000300800 */
[----:B------:R-:W-:Y:S01]  /*41b0*/  UISETP.GT.U32.AND UP0, UPT, UR13, 0x1, UPT ;  /* 0x000000010d00788c */ /* 0x000fe2000bf04070 */
[----:B------:R0:W-:Y:S05]  /*41c0*/  @P0 SYNCS.ARRIVE.TRANS64.RED.A1T0 RZ, [R229+URZ], RZ ;  /* 0x000000ffe5ff09a7 */ /* 0x0001ea000810043f */
[----:B------:R-:W-:-:S13]  /*41d0*/  PLOP3.LUT P0, PT, PT, PT, UP0, 0x80, 0x0 ;  /* 0x000000000000781c */ /* 0x000fda0003f0f008 */
[----:B0-----:R-:W-:Y:S05]  /*41e0*/  @P0 BRA `(.L_x_31) ;  /* 0x0000000000040947 */ /* 0x001fea0003800000 */
[----:B------:R-:W-:Y:S01]  /*41f0*/  BPT.TRAP 0x1 ;  /* 0x000000040000795c */ /* 0x000fe20000300000 */
.L_x_31:
[----:B------:R-:W-:Y:S01]  /*4200*/  UIADD3 UR18, UR18, 0x1, URZ ;  /* 0x0000000112127890 */ /* 0x000fe2000fffe03f */
[C---:B------:R-:W-:Y:S01]  /*4210*/  ISETP.GT.AND P0, PT, R228.reuse, 0x1, PT ;  /* 0x00000001e400780c */ /* 0x040fe20003f04270 */
[----:B------:R-:W-:Y:S01]  /*4220*/  UIADD3 UR23, UR23, 0x1, URZ ;  /* 0x0000000117177890 */ /* 0x000fe2000fffe03f */
[----:B------:R-:W-:Y:S01]  /*4230*/  VIADD R228, R228, 0xffffffff ;  /* 0xffffffffe4e47836 */ /* 0x000fe20000000000 */
[----:B------:R-:W-:Y:S02]  /*4240*/  UISETP.NE.AND UP0, UPT, UR18, 0x9, UPT ;  /* 0x000000091200788c */ /* 0x000fe4000bf05270 */
[----:B------:R-:W-:Y:S02]  /*4250*/  UISETP.NE.AND UP1, UPT, UR23, 0x9, UPT ;  /* 0x000000091700788c */ /* 0x000fe4000bf25270 */
[----:B------:R-:W-:Y:S02]  /*4260*/  USEL UR8, URZ, 0x1, UP0 ;  /* 0x000000013f087887 */ /* 0x000fe40008000000 */
[----:B------:R-:W-:-:S02]  /*4270*/  USEL UR18, UR18, URZ, UP0 ;  /* 0x0000003f12127287 */ /* 0x000fc40008000000 */
[----:B------:R-:W-:Y:S02]  /*4280*/  USEL UR23, UR23, URZ, UP1 ;  /* 0x0000003f17177287 */ /* 0x000fe40008800000 */
[----:B------:R-:W-:Y:S01]  /*4290*/  LOP3.LUT R227, R227, UR8, RZ, 0x3c, !PT ;  /* 0x00000008e3e37c12 */ /* 0x000fe2000f8e3cff */
[----:B------:R-:W-:Y:S01]  /*42a0*/  UMOV UR8, 0x1 ;  /* 0x0000000100087882 */ /* 0x000fe20000000000 */
[----:B------:R-:W-:Y:S08]  /*42b0*/  @P0 BRA `(.L_x_32) ;  /* 0xffffffec00680947 */ /* 0x000ff0000383ffff */
.L_x_24:
[----:B------:R-:W-:-:S04]  /*42c0*/  UISETP.NE.AND UP0, UPT, UR6, URZ, UPT ;  /* 0x0000003f0600728c */ /* 0x000fc8000bf05270 */
[----:B------:R-:W-:-:S06]  /*42d0*/  USEL UR6, URZ, 0x1, !UP0 ;  /* 0x000000013f067887 */ /* 0x000fcc000c000000 */
[----:B------:R-:W-:-:S13]  /*42e0*/  ISETP.NE.AND P0, PT, RZ, UR6, PT ;  /* 0x00000006ff007c0c */ /* 0x000fda000bf05270 */
[----:B------:R-:W-:Y:S05]  /*42f0*/  @!P0 BRA `(.L_x_33) ;  /* 0x0000000c00dc8947 */ /* 0x000fea0003800000 */
[----:B------:R-:W3:Y:S04]  /*4300*/  LDL.LU R227, [R1+0x74] ;  /* 0x0000740001e37983 */ /* 0x000ee80000300800 */
[----:B---3--:R0:W-:Y:S04]  /*4310*/  STL [R1+0x90], R227 ;  /* 0x000090e301007387 */ /* 0x0081e80000100800 */
[----:B0-----:R-:W3:Y:S04]  /*4320*/  LDL.LU R227, [R1+0x70] ;  /* 0x0000700001e37983 */ /* 0x001ee80000300800 */
        /* <DEDUP_REMOVED lines=55> */
[----:B0-----:R-:W3:Y:S01]  /*46a0*/  LDL.LU R227, [R1] ;  /* 0x0000000001e37983 */ /* 0x001ee20000300800 */
[----:B------:R-:W-:-:S02]  /*46b0*/  WARPGROUP.DEPBAR.LE gsb0, 0x0 ;  /* 0x00008000000079c5 */ /* 0x000fc40000010000 */
[----:B------:R-:W-:Y:S01]  /*46c0*/  FADD R226, R24, R226 ;  /* 0x000000e218e27221 */ /* 0x000fe20000000000 */
        /* <DEDUP_REMOVED lines=95> */
[----:B-----5:R-:W-:Y:S01]  /*4cc0*/  FADD R2, R120, R2 ;  /* 0x0000000278027221 */ /* 0x020fe20000000000 */
[----:B------:R-:W-:Y:S01]  /*4cd0*/  FADD R0, R121, R0 ;  /* 0x0000000079007221 */ /* 0x000fe20000000000 */
[----:B---3--:R-:W-:-:S05]  /*4ce0*/  FADD R227, R122, R227 ;  /* 0x000000e37ae37221 */ /* 0x008fca0000000000 */
[----:B------:R0:W-:Y:S04]  /*4cf0*/  STL [R1], R227 ;  /* 0x000000e301007387 */ /* 0x0001e80000100800 */
[----:B0-----:R-:W3:Y:S02]  /*4d00*/  LDL.LU R227, [R1+0x100] ;  /* 0x0001000001e37983 */ /* 0x001ee40000300800 */
[----:B---3--:R-:W-:-:S05]  /*4d10*/  FADD R227, R123, R227 ;  /* 0x000000e37be37221 */ /* 0x008fca0000000000 */
[----:B------:R0:W-:Y:S04]  /*4d20*/  STL [R1+0x4], R227 ;  /* 0x000004e301007387 */ /* 0x0001e80000100800 */
        /* <DEDUP_REMOVED lines=83> */
[----:B------:R0:W-:Y:S02]  /*5260*/  STL [R1+0x74], R227 ;  /* 0x000074e301007387 */ /* 0x0001e40000100800 */
.L_x_33:
[----:B------:R-:W-:Y:S02]  /*5270*/  WARPGROUP.DEPBAR.LE gsb0, 0x0 ;  /* 0x00008000000079c5 */ /* 0x000fe40000010000 */
[----:B------:R-:W3:Y:S02]  /*5280*/  LDC R24, c[0x0][0x28c] ;  /* 0x0000a300ff187b82 */ /* 0x000ee40000000800 */
[----:B---3--:R-:W-:-:S13]  /*5290*/  ISETP.GE.AND P0, PT, R24, 0x1, PT ;  /* 0x000000011800780c */ /* 0x008fda0003f06270 */
[----:B------:R-:W-:Y:S05]  /*52a0*/  @!P0 BRA `(.L_x_34) ;  /* 0x0000000000648947 */ /* 0x000fea0003800000 */
[----:B------:R-:W-:-:S06]  /*52b0*/  UISETP.NE.AND UP0, UPT, UR21, 0x3, UPT ;  /* 0x000000031500788c */ /* 0x000fcc000bf05270 */
[----:B------:R-:W-:-:S13]  /*52c0*/  PLOP3.LUT P0, PT, PT, PT, UP0, 0x80, 0x0 ;  /* 0x000000000000781c */ /* 0x000fda0003f0f008 */
[----:B------:R-:W-:Y:S05]  /*52d0*/  @!P0 BRA `(.L_x_35) ;  /* 0x0000000000048947 */ /* 0x000fea0003800000 */
[----:B------:R-:W-:Y:S01]  /*52e0*/  BPT.TRAP 0x1 ;  /* 0x000000040000795c */ /* 0x000fe20000300000 */
.L_x_35:
[----:B0-----:R-:W3:Y:S01]  /*52f0*/  LDL R227, [R1+0x78] ;  /* 0x0000780001e37983 */ /* 0x001ee20000100800 */
[----:B------:R-:W-:Y:S01]  /*5300*/  BSSY B0, `(.L_x_36) ;  /* 0x000000f000007945 */ /* 0x000fe20003800000 */
[----:B---3--:R-:W-:-:S13]  /*5310*/  ISETP.NE.AND P0, PT, R227, RZ, PT ;  /* 0x000000ffe300720c */ /* 0x008fda0003f05270 */
[----:B------:R-:W-:Y:S05]  /*5320*/  @!P0 BRA `(.L_x_37) ;  /* 0x0000000000308947 */ /* 0x000fea0003800000 */
[----:B------:R-:W3:Y:S01]  /*5330*/  LDL R227, [R1+0x7c] ;  /* 0x00007c0001e37983 */ /* 0x000ee20000100800 */
[----:B------:R-:W-:-:S04]  /*5340*/  UISETP.LT.AND UP0, UPT, UR12, 0x1, UPT ;  /* 0x000000010c00788c */ /* 0x000fc8000bf01270 */
[----:B------:R-:W-:-:S04]  /*5350*/  USEL UR8, UR12, 0x1, UP0 ;  /* 0x000000010c087887 */ /* 0x000fc80008000000 */
[----:B------:R-:W-:-:S04]  /*5360*/  UIADD3 UR8, UR5, UR12, -UR8 ;  /* 0x0000000c05087290 */ /* 0x000fc8000fffe808 */
[----:B------:R-:W-:-:S04]  /*5370*/  UIMAD.WIDE.U32 UR6, UR8, 0x38e38e39, URZ ;  /* 0x38e38e39080678a5 */ /* 0x000fc8000f8e003f */
[----:B------:R-:W-:-:S04]  /*5380*/  USHF.R.U32.HI UR6, URZ, 0x1, UR7 ;  /* 0x000000013f067899 */ /* 0x000fc80008011607 */
[----:B------:R-:W-:-:S04]  /*5390*/  UIMAD UR8, UR6, -0x9, UR8 ;  /* 0xfffffff7060878a4 */ /* 0x000fc8000f8e0208 */
[----:B------:R-:W-:-:S04]  /*53a0*/  ULEA UR8, UR8, UR14, 0x3 ;  /* 0x0000000e08087291 */ /* 0x000fc8000f8e183f */
[----:B------:R-:W-:-:S06]  /*53b0*/  UIADD3 UR8, UR8, 0x48, URZ ;  /* 0x0000004808087890 */ /* 0x000fcc000fffe03f */
[----:B------:R-:W-:-:S05]  /*53c0*/  IMAD.U32 R24, RZ, RZ, UR8 ;  /* 0x00000008ff187e24 */ /* 0x000fca000f8e00ff */
[----:B---3--:R-:W-:-:S04]  /*53d0*/  PRMT R24, R227, 0x654, R24 ;  /* 0x00000654e3187816 */ /* 0x008fc80000000018 */
[----:B------:R0:W-:Y:S03]  /*53e0*/  SYNCS.ARRIVE.TRANS64.RED.A1T0 RZ, [R24+URZ], RZ ;  /* 0x000000ff18ff79a7 */ /* 0x0001e6000810043f */
.L_x_37:
[----:B------:R-:W-:Y:S05]  /*53f0*/  BSYNC B0 ;  /* 0x0000000000007941 */ /* 0x000fea0003800000 */
.L_x_36:
[----:B------:R-:W-:-:S06]  /*5400*/  UISETP.GT.U32.AND UP0, UPT, UR13, 0x1, UPT ;  /* 0x000000010d00788c */ /* 0x000fcc000bf04070 */
[----:B------:R-:W-:-:S13]  /*5410*/  PLOP3.LUT P0, PT, PT, PT, UP0, 0x80, 0x0 ;  /* 0x000000000000781c */ /* 0x000fda0003f0f008 */
[----:B------:R-:W-:Y:S05]  /*5420*/  @P0 BRA `(.L_x_34) ;  /* 0x0000000000040947 */ /* 0x000fea0003800000 */
[----:B------:R-:W-:Y:S01]  /*5430*/  BPT.TRAP 0x1 ;  /* 0x000000040000795c */ /* 0x000fe20000300000 */
.L_x_34:
[----:B-----5:R3:W-:Y:S01]  /*5440*/  STL [R1+0x94], R2 ;  /* 0x0000940201007387 */ /* 0x0207e20000100800 */
[----:B------:R-:W4:Y:S01]  /*5450*/  LDC R28, c[0x0][0x288] ;  /* 0x0000a200ff1c7b82 */ /* 0x000f220000000800 */
[----:B------:R-:W-:Y:S02]  /*5460*/  UIADD3 UR9, UR12, UR5, URZ ;  /* 0x000000050c097290 */ /* 0x000fe4000fffe03f */
[----:B------:R0:W-:Y:S01]  /*5470*/  STL [R1+0x90], R0 ;  /* 0x0000900001007387 */ /* 0x0001e20000100800 */
[----:B------:R-:W-:Y:S01]  /*5480*/  USHF.R.S32.HI UR10, URZ, 0x1f, UR22 ;  /* 0x0000001f3f0a7899 */ /* 0x000fe20008011416 */
[----:B------:R-:W-:Y:S01]  /*5490*/  ULDC.64 UR14, c[0x0][0x5d0] ;  /* 0x00017400000e7ab9 */ /* 0x000fe20000000a00 */
[----:B------:R-:W-:Y:S01]  /*54a0*/  ULDC UR11, c[0x0][0x284] ;  /* 0x0000a100000b7ab9 */ /* 0x000fe20000000800 */
[----:B---3--:R-:W3:Y:S01]  /*54b0*/  S2R R2, SR_TID.X ;  /* 0x0000000000027919 */ /* 0x008ee20000002100 */
[----:B0-----:R-:W2:Y:S04]  /*54c0*/  LDL.LU R0, [R1+0x88] ;  /* 0x0000880001007983 */ /* 0x001ea80000300800 */
[----:B------:R-:W4:Y:S01]  /*54d0*/  LDL.LU R227, [R1+0x8c] ;  /* 0x00008c0001e37983 */ /* 0x000f220000300800 */
[----:B------:R-:W-:-:S02]  /*54e0*/  UISETP.GT.U32.AND UP0, UPT, UR9, 0x8, UPT ;  /* 0x000000080900788c */ /* 0x000fc4000bf04070 */
[----:B------:R-:W-:Y:S01]  /*54f0*/  UISETP.GE.U32.AND UP1, UPT, UR12, 0x9, UPT ;  /* 0x000000090c00788c */ /* 0x000fe2000bf26070 */
[--C-:B---3--:R-:W-:Y:S02]  /*5500*/  SHF.R.U32.HI R24, RZ, 0x2, R2.reuse ;  /* 0x00000002ff187819 */ /* 0x108fe40000011602 */
[----:B------:R-:W-:Y:S02]  /*5510*/  LOP3.LUT R26, R2, 0x60, RZ, 0xc0, !PT ;  /* 0x00000060021a7812 */ /* 0x000fe400078ec0ff */
[----:B------:R-:W-:Y:S02]  /*5520*/  SHF.R.U32.HI R27, RZ, 0x7, R2 ;  /* 0x00000007ff1b7819 */ /* 0x000fe40000011602 */
[----:B------:R-:W-:Y:S02]  /*5530*/  LOP3.LUT R25, R24, 0x7, RZ, 0xc0, !PT ;  /* 0x0000000718197812 */ /* 0x000fe400078ec0ff */
[----:B------:R-:W-:Y:S02]  /*5540*/  SHF.R.U32.HI R26, RZ, 0x1, R26 ;  /* 0x00000001ff1a7819 */ /* 0x000fe4000001161a */
[----:B------:R-:W-:-:S02]  /*5550*/  LOP3.LUT R24, R27, 0x1, RZ, 0xc0, !PT ;  /* 0x000000011b187812 */ /* 0x000fc400078ec0ff */
[----:B------:R-:W-:-:S03]  /*5560*/  IADD3 R29, RZ, -R26, -R25 ;  /* 0x8000001aff1d7210 */ /* 0x000fc60007ffe819 */
[C---:B------:R-:W-:Y:S02]  /*5570*/  IMAD.SHL.U32 R30, R24.reuse, 0x40, RZ ;  /* 0x00000040181e7824 */ /* 0x040fe400078e00ff */
[----:B------:R-:W-:Y:S02]  /*5580*/  IMAD R29, R24, -0x40, R29 ;  /* 0xffffffc0181d7824 */ /* 0x000fe400078e021d */
[----:B------:R-:W-:Y:S01]  /*5590*/  IMAD.SHL.U32 R24, R2, 0x2, RZ ;  /* 0x0000000202187824 */ /* 0x000fe200078e00ff */
[----:B------:R-:W-:-:S04]  /*55a0*/  LOP3.LUT R27, R30, 0x40, R25, 0xe2, !PT ;  /* 0x000000401e1b7812 */ /* 0x000fc800078ee219 */
[----:B------:R-:W-:Y:S02]  /*55b0*/  LOP3.LUT R30, R24, 0x6, RZ, 0xc0, !PT ;  /* 0x00000006181e7812 */ /* 0x000fe400078ec0ff */
[----:B------:R-:W-:Y:S02]  /*55c0*/  LOP3.LUT R24, R2, 0x3, RZ, 0xc0, !PT ;  /* 0x0000000302187812 */ /* 0x000fe400078ec0ff */
[----:B------:R0:W5:Y:S01]  /*55d0*/  LDL.LU R2, [R1+0x94] ;  /* 0x0000940001027983 */ /* 0x0001620000300800 */
[----:B------:R-:W-:Y:S01]  /*55e0*/  UIMAD.WIDE.U32 UR6, UR9, 0x38e38e39, URZ ;  /* 0x38e38e39090678a5 */ /* 0x000fe2000f8e003f */
[----:B--2---:R-:W-:Y:S01]  /*55f0*/  PRMT R30, R30, 0x6540, R0 ;  /* 0x000065401e1e7816 */ /* 0x004fe20000000000 */
[----:B------:R-:W-:Y:S02]  /*5600*/  IMAD.SHL.U32 R35, R0, 0x100, RZ ;  /* 0x0000010000237824 */ /* 0x000fe400078e00ff */
[----:B------:R0:W5:Y:S01]  /*5610*/  LDL.LU R0, [R1+0x90] ;  /* 0x0000900001007983 */ /* 0x0001620000300800 */
[----:B----4-:R-:W-:Y:S01]  /*5620*/  IMAD R34, R24, -0x2, R28 ;  /* 0xfffffffe18227824 */ /* 0x010fe200078e021c */
[----:B------:R-:W-:Y:S01]  /*5630*/  UIMAD UR5, UR10, UR14, URZ ;  /* 0x0000000e0a0572a4 */ /* 0x000fe2000f8e023f */
[----:B------:R-:W-:Y:S01]  /*5640*/  ISETP.GE.AND P0, PT, R35, R28, PT ;  /* 0x0000001c2300720c */ /* 0x000fe20003f06270 */
[C---:B------:R-:W-:Y:S01]  /*5650*/  IMAD.SHL.U32 R28, R227.reuse, 0x80, RZ ;  /* 0x00000080e31c7824 */ /* 0x040fe200078e00ff */
[----:B------:R-:W-:Y:S01]  /*5660*/  UISETP.LT.U32.AND UP0, UPT, UR12, 0x9, UP0 ;  /* 0x000000090c00788c */ /* 0x000fe20008701070 */
[--C-:B------:R-:W-:Y:S01]  /*5670*/  SHF.R.S32.HI R31, RZ, 0x1f, R30.reuse ;  /* 0x0000001fff1f7819 */ /* 0x100fe2000001141e */
[----:B------:R-:W-:Y:S01]  /*5680*/  UIMAD UR8, UR22, UR15, UR5 ;  /* 0x0000000f160872a4 */ /* 0x000fe2000f8e0205 */
[----:B------:R-:W-:Y:S01]  /*5690*/  IMAD.U32 R25, RZ, RZ, UR14 ;  /* 0x0000000eff197e24 */ /* 0x000fe2000f8e00ff */
[C---:B------:R-:W-:Y:S01]  /*56a0*/  ISETP.GE.OR P0, PT, R28.reuse, UR11, P0 ;  /* 0x0000000b1c007c0c */ /* 0x040fe20008706670 */
[----:B------:R-:W-:Y:S01]  /*56b0*/  USEL UR5, URZ, 0x1, !UP0 ;  /* 0x000000013f057887 */ /* 0x000fe2000c000000 */
[----:B------:R-:W-:Y:S01]  /*56c0*/  IMAD.WIDE R32, R227, 0x80, RZ ;  /* 0x00000080e3207825 */ /* 0x000fe200078e02ff */
[----:B------:R-:W-:Y:S01]  /*56d0*/  USHF.R.U32.HI UR6, URZ, 0x1, UR7 ;  /* 0x000000013f067899 */ /* 0x000fe20008011607 */
[----:B------:R-:W-:Y:S01]  /*56e0*/  IADD3 R38, -R28, UR11, R29 ;  /* 0x0000000b1c267c10 */ /* 0x000fe2000fffe11d */
[----:B------:R-:W-:Y:S01]  /*56f0*/  ULOP3.LUT UR4, UR4, UR5, URZ, 0x3c, !UPT ;  /* 0x0000000504047292 */ /* 0x000fe2000f8e3c3f */
[----:B------:R-:W-:Y:S01]  /*5700*/  IMAD.WIDE.U32 R24, R25, UR22, R30 ;  /* 0x0000001619187c25 */ /* 0x000fe2000f8e001e */
[----:B------:R-:W-:Y:S01]  /*5710*/  UIMAD UR5, UR6, -0x9, UR9 ;  /* 0xfffffff7060578a4 */ /* 0x000fe2000f8e0209 */
[----:B------:R-:W-:Y:S01]  /*5720*/  LOP3.LUT R39, R32, R27, R26, 0xfe, !PT ;  /* 0x0000001b20277212 */ /* 0x000fe200078efe1a */
[----:B------:R-:W-:Y:S01]  /*5730*/  @UP1 ULOP3.LUT UR4, UR4, 0x1, UR6, 0x78, !UPT ;  /* 0x0000000104041892 */ /* 0x000fe2000f8e7806 */
[----:B------:R-:W-:-:S02]  /*5740*/  VIADD R25, R25, UR8 ;  /* 0x0000000819197c36 */ /* 0x000fc40008000000 */
[----:B------:R-:W-:Y:S02]  /*5750*/  IMAD.IADD R35, R34, 0x1, -R35 ;  /* 0x0000000122237824 */ /* 0x000fe400078e0a23 */
[----:B------:R-:W-:Y:S01]  /*5760*/  IMAD.MOV.U32 R34, RZ, RZ, -0x1 ;  /* 0xffffffffff227424 */ /* 0x000fe200078e00ff */
[----:B0-----:R-:W-:Y:S06]  /*5770*/  @P0 BRA `(.L_x_38) ;  /* 0x0000008c00980947 */ /* 0x001fec0003800000 */
[----:B------:R-:W0:Y:S01]  /*5780*/  LDC.64 R28, c[0x0][0x5c8] ;  /* 0x00017200ff1c7b82 */ /* 0x000e220000000a00 */
[----:B------:R-:W-:Y:S01]  /*5790*/  ULDC.64 UR6, c[0x0][0x5c0] ;  /* 0x0001700000067ab9 */ /* 0x000fe20000000a00 */
[----:B------:R-:W-:Y:S01]  /*57a0*/  BSSY B0, `(.L_x_38) ;  /* 0x00008e3000007945 */ /* 0x000fe20003800000 */
[-C--:B0-----:R-:W-:Y:S02]  /*57b0*/  IMAD R26, R33, R28.reuse, RZ ;  /* 0x0000001c211a7224 */ /* 0x081fe400078e02ff */
[----:B------:R-:W-:-:S04]  /*57c0*/  IMAD.WIDE.U32 R24, R39, R28, R24 ;  /* 0x0000001c27187225 */ /* 0x000fc800078e0018 */
[----:B------:R-:W-:Y:S01]  /*57d0*/  IMAD R27, R39, R29, R26 ;  /* 0x0000001d271b7224 */ /* 0x000fe200078e021a */
[----:B------:R-:W-:Y:S02]  /*57e0*/  LEA R26, P0, R28, R24, 0x3 ;  /* 0x000000181c1a7211 */ /* 0x000fe400078018ff */
[----:B------:R-:W-:Y:S01]  /*57f0*/  IADD3 R24, P1, R24, UR6, RZ ;  /* 0x0000000618187c10 */ /* 0x000fe2000ff3e0ff */
[----:B------:R-:W-:Y:S01]  /*5800*/  IMAD.IADD R27, R25, 0x1, R27 ;  /* 0x00000001191b7824 */ /* 0x000fe200078e021b */
[----:B------:R-:W-:-:S04]  /*5810*/  IADD3 R26, P3, R26, UR6, RZ ;  /* 0x000000061a1a7c10 */ /* 0x000fc8000ff7e0ff */
[----:B------:R-:W-:Y:S02]  /*5820*/  LEA.HI.X R28, R28, R27, R29, 0x3, P0 ;  /* 0x0000001b1c1c7211 */ /* 0x000fe400000f1c1d */
[----:B------:R-:W-:Y:S02]  /*5830*/  FSETP.NEU.AND P0, PT, RZ, UR19, PT ;  /* 0x00000013ff007c0b */ /* 0x000fe4000bf0d000 */
[----:B------:R-:W-:Y:S02]  /*5840*/  IADD3.X R25, R27, UR7, RZ, P1, !PT ;  /* 0x000000071b197c10 */ /* 0x000fe40008ffe4ff */
[----:B------:R-:W-:-:S09]  /*5850*/  IADD3.X R27, R28, UR7, RZ, P3, !PT ;  /* 0x000000071c1b7c10 */ /* 0x000fd20009ffe4ff */
[----:B------:R-:W-:Y:S05]  /*5860*/  @!P0 BRA `(.L_x_39) ;  /* 0x0000006800d88947 */ /* 0x000fea0003800000 */
[----:B------:R-:W-:Y:S01]  /*5870*/  ULDC.64 UR8, c[0x0][0x5b8] ;  /* 0x00016e0000087ab9 */ /* 0x000fe20000000a00 */
[----:B------:R-:W-:Y:S01]  /*5880*/  ISETP.GE.AND P0, PT, R38, 0x1, PT ;  /* 0x000000012600780c */ /* 0x000fe20003f06270 */
[----:B------:R-:W-:Y:S02]  /*5890*/  UIMAD UR6, UR10, UR8, URZ ;  /* 0x000000080a0672a4 */ /* 0x000fe4000f8e023f */
[----:B------:R-:W-:Y:S01]  /*58a0*/  IMAD.U32 R29, RZ, RZ, UR8 ;  /* 0x00000008ff1d7e24 */ /* 0x000fe2000f8e00ff */
[----:B------:R-:W-:Y:S01]  /*58b0*/  BSSY B1, `(.L_x_40) ;  /* 0x000000f000017945 */ /* 0x000fe20003800000 */
[----:B------:R-:W-:Y:S01]  /*58c0*/  ISETP.LT.OR P4, PT, R35, 0x1, !P0 ;  /* 0x000000012300780c */ /* 0x000fe20004781670 */
[----:B------:R-:W-:Y:S02]  /*58d0*/  UIMAD UR6, UR22, UR9, UR6 ;  /* 0x00000009160672a4 */ /* 0x000fe4000f8e0206 */
[----:B------:R-:W-:Y:S01]  /*58e0*/  IMAD.WIDE.U32 R30, R29, UR22, R30 ;  /* 0x000000161d1e7c25 */ /* 0x000fe2000f8e001e */
[----:B------:R-:W-:-:S03]  /*58f0*/  ULDC.64 UR8, c[0x0][0x5a8] ;  /* 0x00016a0000087ab9 */ /* 0x000fc60000000a00 */
[----:B------:R-:W-:Y:S01]  /*5900*/  VIADD R31, R31, UR6 ;  /* 0x000000061f1f7c36 */ /* 0x000fe20008000000 */
[----:B------:R-:W-:Y:S02]  /*5910*/  ULDC.64 UR6, c[0x0][0x5b0] ;  /* 0x00016c0000067ab9 */ /* 0x000fe40000000a00 */
[----:B------:R-:W-:Y:S02]  /*5920*/  IMAD R36, R33, UR6, RZ ;  /* 0x0000000621247c24 */ /* 0x000fe4000f8e02ff */
[----:B------:R-:W-:-:S04]  /*5930*/  IMAD.WIDE.U32 R28, R39, UR6, R30 ;  /* 0x00000006271c7c25 */ /* 0x000fc8000f8e001e */
[--C-:B------:R-:W-:Y:S01]  /*5940*/  IMAD R37, R39, UR7, R36.reuse ;  /* 0x0000000727257c24 */ /* 0x100fe2000f8e0224 */
[----:B------:R-:W-:Y:S02]  /*5950*/  IADD3 R28, P1, R28, UR8, RZ ;  /* 0x000000081c1c7c10 */ /* 0x000fe4000ff3e0ff */
[----:B------:R-:W-:Y:S02]  /*5960*/  PRMT R36, RZ, 0x7610, R36 ;  /* 0x00007610ff247816 */ /* 0x000fe40000000024 */
[----:B------:R-:W-:Y:S01]  /*5970*/  IADD3.X R29, R29, UR9, R37, P1, !PT ;  /* 0x000000091d1d7c10 */ /* 0x000fe20008ffe425 */
[----:B------:R-:W-:Y:S08]  /*5980*/  @P4 BRA `(.L_x_41) ;  /* 0x0000000000044947 */ /* 0x000ff00003800000 */
[----:B------:R0:W5:Y:S02]  /*5990*/  LDG.E.U8 R36, desc[UR16][R28.64] ;  /* 0x000000101c247981 */ /* 0x000164000c1e1100 */
.L_x_41:
[----:B------:R-:W-:Y:S05]  /*59a0*/  BSYNC B1 ;  /* 0x0000000000017941 */ /* 0x000fea0003800000 */
.L_x_40:
[----:B-----5:R-:W-:Y:S01]  /*59b0*/  LOP3.LUT R36, R36, 0xff, RZ, 0xc0, !PT ;  /* 0x000000ff24247812 */ /* 0x020fe200078ec0ff */
[----:B------:R-:W-:Y:S01]  /*59c0*/  BSSY B1, `(.L_x_42) ;  /* 0x000000b000017945 */ /* 0x000fe20003800000 */
[----:B------:R-:W-:Y:S02]  /*59d0*/  ISETP.LT.OR P3, PT, R35, 0x2, !P0 ;  /* 0x000000022300780c */ /* 0x000fe40004761670 */
[----:B------:R-:W-:-:S05]  /*59e0*/  F2FP.F16.E5M2.UNPACK_B R36, R36 ;  /* 0x00000024ff24723e */ /* 0x000fca00020004ff */
[----:B------:R-:W-:-:S05]  /*59f0*/  HADD2.F32 R36, -RZ, R36.H0_H0 ;  /* 0x20000024ff247230 */ /* 0x000fca0000004100 */
[----:B------:R-:W-:Y:S01]  /*5a00*/  FMUL R37, R36, UR19 ;  /* 0x0000001324257c20 */ /* 0x000fe20008400000 */
[----:B------:R-:W-:-:S03]  /*5a10*/  PRMT R36, RZ, 0x7610, R36 ;  /* 0x00007610ff247816 */ /* 0x000fc60000000024 */
[----:B------:R-:W-:-:S05]  /*5a20*/  FFMA R37, R226, UR20, R37 ;  /* 0x00000014e2257c23 */ /* 0x000fca0008000025 */
[----:B------:R-:W-:-:S05]  /*5a30*/  F2FP.SATFINITE.E5M2.F32.PACK_AB_MERGE_C R37, RZ, R37, RZ ;  /* 0x00000025ff25723e */ /* 0x000fca00048060ff */
[----:B------:R2:W-:Y:S01]  /*5a40*/  @!P4 STG.E.U8 desc[UR16][R24.64], R37 ;  /* 0x000000251800c986 */ /* 0x0005e2000c101110 */
[----:B------:R-:W-:Y:S05]  /*5a50*/  @P3 BRA `(.L_x_43) ;  /* 0x0000000000043947 */ /* 0x000fea0003800000 */
[----:B------:R3:W5:Y:S02]  /*5a60*/  LDG.E.U8 R36, desc[UR16][R28.64+0x1] ;  /* 0x000001101c247981 */ /* 0x000764000c1e1100 */
.L_x_43:
[----:B------:R-:W-:Y:S05]  /*5a70*/  BSYNC B1 ;  /* 0x0000000000017941 */ /* 0x000fea0003800000 */
.L_x_42:
[----:B-----5:R-:W-:Y:S01]  /*5a80*/  LOP3.LUT R36, R36, 0xff, RZ, 0xc0, !PT ;  /* 0x000000ff24247812 */ /* 0x020fe200078ec0ff */
[----:B------:R-:W-:Y:S01]  /*5a90*/  BSSY B1, `(.L_x_44) ;  /* 0x0000013000017945 */ /* 0x000fe20003800000 */
[----:B--2---:R-:W-:Y:S02]  /*5aa0*/  IADD3 R37, P1, R39, 0x8, RZ ;  /* 0x0000000827257810 */ /* 0x004fe40007f3e0ff */
[----:B------:R-:W-:-:S03]  /*5ab0*/  F2FP.F16.E5M2.UNPACK_B R36, R36 ;  /* 0x00000024ff24723e */ /* 0x000fc600020004ff */
[----:B------:R-:W-:Y:S01]  /*5ac0*/  IMAD.X R32, RZ, RZ, R33, P1 ;  /* 0x000000ffff207224 */ /* 0x000fe200008e0621 */
[----:B------:R-:W-:Y:S01]  /*5ad0*/  ISETP.GE.AND P1, PT, R38, 0x9, PT ;  /* 0x000000092600780c */ /* 0x000fe20003f26270 */
[----:B------:R-:W-:Y:S02]  /*5ae0*/  HADD2.F32 R36, -RZ, R36.H0_H0 ;  /* 0x20000024ff247230 */ /* 0x000fe40000004100 */
[----:B------:R-:W-:Y:S01]  /*5af0*/  IMAD R32, R32, UR6, RZ ;  /* 0x0000000620207c24 */ /* 0x000fe2000f8e02ff */
[----:B------:R-:W-:Y:S01]  /*5b00*/  ISETP.LT.OR P5, PT, R35, 0x1, !P1 ;  /* 0x000000012300780c */ /* 0x000fe20004fa1670 */
[----:B------:R-:W-:-:S04]  /*5b10*/  IMAD.WIDE.U32 R30, R37, UR6, R30 ;  /* 0x00000006251e7c25 */ /* 0x000fc8000f8e001e */
[----:B------:R-:W-:Y:S01]  /*5b20*/  FMUL R36, R36, UR19 ;  /* 0x0000001324247c20 */ /* 0x000fe20008400000 */
[----:B------:R-:W-:-:S03]  /*5b30*/  IMAD R37, R37, UR7, R32 ;  /* 0x0000000725257c24 */ /* 0x000fc6000f8e0220 */
[----:B------:R-:W-:Y:S01]  /*5b40*/  FFMA R36, R225, UR20, R36 ;  /* 0x00000014e1247c23 */ /* 0x000fe20008000024 */
[----:B------:R-:W-:Y:S02]  /*5b50*/  IADD3 R30, P4, R30, UR8, RZ ;  /* 0x000000081e1e7c10 */ /* 0x000fe4000ff9e0ff */
[----:B------:R-:W-:Y:S02]  /*5b60*/  PRMT R32, RZ, 0x7610, R32 ;  /* 0x00007610ff207816 */ /* 0x000fe40000000020 */
[----:B------:R-:W-:Y:S02]  /*5b70*/  F2FP.SATFINITE.E5M2.F32.PACK_AB_MERGE_C R33, RZ, R36, RZ ;  /* 0x00000024ff21723e */ /* 0x000fe400048060ff */
[----:B------:R-:W-:-:S03]  /*5b80*/  IADD3.X R31, R31, UR9, R37, P4, !PT ;  /* 0x000000091f1f7c10 */ /* 0x000fc6000a7fe425 */
[----:B------:R2:W-:Y:S01]  /*5b90*/  @!P3 STG.E.U8 desc[UR16][R24.64+0x1], R33 ;  /* 0x000001211800b986 */ /* 0x0005e2000c101110 */
[----:B------:R-:W-:Y:S05]  /*5ba0*/  @P5 BRA `(.L_x_45) ;  /* 0x0000000000045947 */ /* 0x000fea0003800000 */
[----:B------:R4:W5:Y:S02]  /*5bb0*/  LDG.E.U8 R32, desc[UR16][R30.64] ;  /* 0x000000101e207981 */ /* 0x000964000c1e1100 */
.L_x_45:
[----:B------:R-:W-:Y:S05]  /*5bc0*/  BSYNC B1 ;  /* 0x0000000000017941 */ /* 0x000fea0003800000 */
.L_x_44:
[----:B-----5:R-:W-:Y:S01]  /*5bd0*/  LOP3.LUT R32, R32, 0xff, RZ, 0xc0, !PT ;  /* 0x000000ff20207812 */ /* 0x020fe200078ec0ff */
[----:B------:R-:W-:Y:S01]  /*5be0*/  BSSY B1, `(.L_x_46) ;  /* 0x000000b000017945 */ /* 0x000fe20003800000 */
[----:B------:R-:W-:Y:S02]  /*5bf0*/  ISETP.LT.OR P3, PT, R35, 0x2, !P1 ;  /* 0x000000022300780c */ /* 0x000fe40004f61670 */
[----:B------:R-:W-:-:S05]  /*5c00*/  F2FP.F16.E5M2.UNPACK_B R32, R32 ;  /* 0x00000020ff20723e */ /* 0x000fca00020004ff */
[----:B------:R-:W-:-:S05]  /*5c10*/  HADD2.F32 R32, -RZ, R32.H0_H0 ;  /* 0x20000020ff207230 */ /* 0x000fca0000004100 */
[----:B--2---:R-:W-:Y:S01]  /*5c20*/  FMUL R33, R32, UR19 ;  /* 0x0000001320217c20 */ /* 0x004fe20008400000 */
[----:B------:R-:W-:-:S03]  /*5c30*/  PRMT R32, RZ, 0x7610, R32 ;  /* 0x00007610ff207816 */ /* 0x000fc60000000020 */
[----:B------:R-:W-:-:S05]  /*5c40*/  FFMA R33, R224, UR20, R33 ;  /* 0x00000014e0217c23 */ /* 0x000fca0008000021 */
[----:B------:R-:W-:-:S05]  /*5c50*/  F2FP.SATFINITE.E5M2.F32.PACK_AB_MERGE_C R33, RZ, R33, RZ ;  /* 0x00000021ff21723e */ /* 0x000fca00048060ff */
[----:B------:R2:W-:Y:S01]  /*5c60*/  @!P5 STG.E.U8 desc[UR16][R26.64], R33 ;  /* 0x000000211a00d986 */ /* 0x0005e2000c101110 */
[----:B------:R-:W-:Y:S05]  /*5c70*/  @P3 BRA `(.L_x_47) ;  /* 0x0000000000043947 */ /* 0x000fea0003800000 */
[----:B------:R0:W5:Y:S02]  /*5c80*/  LDG.E.U8 R32, desc[UR16][R30.64+0x1] ;  /* 0x000001101e207981 */ /* 0x000164000c1e1100 */
.L_x_47:
[----:B------:R-:W-:Y:S05]  /*5c90*/  BSYNC B1 ;  /* 0x0000000000017941 */ /* 0x000fea0003800000 */
.L_x_46:
[----:B-----5:R-:W-:Y:S01]  /*5ca0*/  LOP3.LUT R32, R32, 0xff, RZ, 0xc0, !PT ;  /* 0x000000ff20207812 */ /* 0x020fe200078ec0ff */
[----:B------:R-:W-:Y:S01]  /*5cb0*/  BSSY B1, `(.L_x_48) ;  /* 0x000000b000017945 */ /* 0x000fe20003800000 */
[----:B------:R-:W-:Y:S02]  /*5cc0*/  ISETP.LT.OR P4, PT, R35, 0x9, !P0 ;  /* 0x000000092300780c */ /* 0x000fe40004781670 */
[----:B------:R-:W-:-:S05]  /*5cd0*/  F2FP.F16.E5M2.UNPACK_B R32, R32 ;  /* 0x00000020ff20723e */ /* 0x000fca00020004ff */
[----:B------:R-:W-:-:S05]  /*5ce0*/  HADD2.F32 R32, -RZ, R32.H0_H0 ;  /* 0x20000020ff207230 */ /* 0x000fca0000004100 */
[----:B------:R-:W-:-:S04]  /*5cf0*/  FMUL R32, R32, UR19 ;  /* 0x0000001320207c20 */ /* 0x000fc80008400000 */
[----:B------:R-:W-:-:S05]  /*5d00*/  FFMA R32, R223, UR20, R32 ;  /* 0x00000014df207c23 */ /* 0x000fca0008000020 */
[----:B--2---:R-:W-:Y:S02]  /*5d10*/  F2FP.SATFINITE.E5M2.F32.PACK_AB_MERGE_C R33, RZ, R32, RZ ;  /* 0x00000020ff21723e */ /* 0x004fe400048060ff */
[----:B------:R-:W-:-:S03]  /*5d20*/  PRMT R32, RZ, 0x7610, R32 ;  /* 0x00007610ff207816 */ /* 0x000fc60000000020 */
[----:B------:R2:W-:Y:S01]  /*5d30*/  @!P3 STG.E.U8 desc[UR16][R26.64+0x1], R33 ;  /* 0x000001211a00b986 */ /* 0x0005e2000c101110 */
[----:B------:R-:W-:Y:S05]  /*5d40*/  @P4 BRA `(.L_x_49) ;  /* 0x0000000000044947 */ /* 0x000fea0003800000 */
[----:B------:R0:W5:Y:S02]  /*5d50*/  LDG.E.U8 R32, desc[UR16][R28.64+0x8] ;  /* 0x000008101c207981 */ /* 0x000164000c1e1100 */
.L_x_49:
[----:B------:R-:W-:Y:S05]  /*5d60*/  BSYNC B1 ;  /* 0x0000000000017941 */ /* 0x000fea0003800000 */
.L_x_48:
        /* <DEDUP_REMOVED lines=12> */
.L_x_51:
[----:B------:R-:W-:Y:S05]  /*5e30*/  BSYNC B1 ;  /* 0x0000000000017941 */ /* 0x000fea0003800000 */
.L_x_50:
        /* <DEDUP_REMOVED lines=12> */
.L_x_53:
[----:B------:R-:W-:Y:S05]  /*5f00*/  BSYNC B1 ;  /* 0x0000000000017941 */ /* 0x000fea0003800000 */
.L_x_52:
        /* <DEDUP_REMOVED lines=12> */
.L_x_55:
[----:B------:R-:W-:Y:S05]  /*5fd0*/  BSYNC B1 ;  /* 0x0000000000017941 */ /* 0x000fea0003800000 */
.L_x_54:
        /* <DEDUP_REMOVED lines=12> */
.L_x_57:
[----:B------:R-:W-:Y:S05]  /*60a0*/  BSYNC B1 ;  /* 0x0000000000017941 */ /* 0x000fea0003800000 */
.L_x_56:
        /* <DEDUP_REMOVED lines=12> */
.L_x_59:
[----:B------:R-:W-:Y:S05]  /*6170*/  BSYNC B1 ;  /* 0x0000000000017941 */ /* 0x000fea0003800000 */
.L_x_58:
        /* <DEDUP_REMOVED lines=12> */
.L_x_61:
[----:B------:R-:W-:Y:S05]  /*6240*/  BSYNC B1 ;  /* 0x0000000000017941 */ /* 0x000fea0003800000 */
.L_x_60:
        /* <DEDUP_REMOVED lines=12> */
.L_x_63:
[----:B------:R-:W-:Y:S05]  /*6310*/  BSYNC B1 ;  /* 0x0000000000017941 */ /* 0x000fea0003800000 */
.L_x_62:
        /* <DEDUP_REMOVED lines=12> */
.L_x_65:
[----:B------:R-:W-:Y:S05]  /*63e0*/  BSYNC B1 ;  /* 0x0000000000017941 */ /* 0x000fea0003800000 */
.L_x_64:
        /* <DEDUP_REMOVED lines=12> */
.L_x_67:
[----:B------:R-:W-:Y:S05]  /*64b0*/  BSYNC B1 ;  /* 0x0000000000017941 */ /* 0x000fea0003800000 */
.L_x_66:
        /* <DEDUP_REMOVED lines=12> */
.L_x_69:
[----:B------:R-:W-:Y:S05]  /*6580*/  BSYNC B1 ;  /* 0x0000000000017941 */ /* 0x000fea0003800000 */
.L_x_68:
        /* <DEDUP_REMOVED lines=12> */
.L_x_71:
[----:B------:R-:W-:Y:S05]  /*6650*/  BSYNC B1 ;  /* 0x0000000000017941 */ /* 0x000fea0003800000 */
.L_x_70:
        /* <DEDUP_REMOVED lines=12> */
.L_x_73:
[----:B------:R-:W-:Y:S05]  /*6720*/  BSYNC B1 ;  /* 0x0000000000017941 */ /* 0x000fea0003800000 */
.L_x_72:
        /* <DEDUP_REMOVED lines=12> */
.L_x_75:
[----:B------:R-:W-:Y:S05]  /*67f0*/  BSYNC B1 ;  /* 0x0000000000017941 */ /* 0x000fea0003800000 */
.L_x_74:
        /* <DEDUP_REMOVED lines=12> */
.L_x_77:
[----:B------:R-:W-:Y:S05]  /*68c0*/  BSYNC B1 ;  /* 0x0000000000017941 */ /* 0x000fea0003800000 */
.L_x_76:
        /* <DEDUP_REMOVED lines=12> */
.L_x_79:
[----:B------:R-:W-:Y:S05]  /*6990*/  BSYNC B1 ;  /* 0x0000000000017941 */ /* 0x000fea0003800000 */
.L_x_78:
        /* <DEDUP_REMOVED lines=12> */
.L_x_81:
[----:B------:R-:W-:Y:S05]  /*6a60*/  BSYNC B1 ;  /* 0x0000000000017941 */ /* 0x000fea0003800000 */
.L_x_80:
        /* <DEDUP_REMOVED lines=12> */
.L_x_83:
[----:B------:R-:W-:Y:S05]  /*6b30*/  BSYNC B1 ;  /* 0x0000000000017941 */ /* 0x000fea0003800000 */
.L_x_82:
        /* <DEDUP_REMOVED lines=12> */
.L_x_85:
[----:B------:R-:W-:Y:S05]  /*6c00*/  BSYNC B1 ;  /* 0x0000000000017941 */ /* 0x000fea0003800000 */
.L_x_84:
        /* <DEDUP_REMOVED lines=12> */
.L_x_87:
[----:B------:R-:W-:Y:S05]  /*6cd0*/  BSYNC B1 ;  /* 0x0000000000017941 */ /* 0x000fea0003800000 */
.L_x_86:
        /* <DEDUP_REMOVED lines=12> */
.L_x_89:
[----:B------:R-:W-:Y:S05]  /*6da0*/  BSYNC B1 ;  /* 0x0000000000017941 */ /* 0x000fea0003800000 */
.L_x_88:
        /* <DEDUP_REMOVED lines=12> */
.L_x_91:
[----:B------:R-:W-:Y:S05]  /*6e70*/  BSYNC B1 ;  /* 0x0000000000017941 */ /* 0x000fea0003800000 */
.L_x_90:
        /* <DEDUP_REMOVED lines=12> */
.L_x_93:
[----:B------:R-:W-:Y:S05]  /*6f40*/  BSYNC B1 ;  /* 0x0000000000017941 */ /* 0x000fea0003800000 */
.L_x_92:
        /* <DEDUP_REMOVED lines=12> */
.L_x_95:
[----:B------:R-:W-:Y:S05]  /*7010*/  BSYNC B1 ;  /* 0x0000000000017941 */ /* 0x000fea0003800000 */
.L_x_94:
        /* <DEDUP_REMOVED lines=12> */
.L_x_97:
[----:B------:R-:W-:Y:S05]  /*70e0*/  BSYNC B1 ;  /* 0x0000000000017941 */ /* 0x000fea0003800000 */
.L_x_96:
        /* <DEDUP_REMOVED lines=12> */
.L_x_99:
[----:B------:R-:W-:Y:S05]  /*71b0*/  BSYNC B1 ;  /* 0x0000000000017941 */ /* 0x000fea0003800000 */
.L_x_98:
        /* <DEDUP_REMOVED lines=12> */
.L_x_101:
[----:B------:R-:W-:Y:S05]  /*7280*/  BSYNC B1 ;  /* 0x0000000000017941 */ /* 0x000fea0003800000 */
.L_x_100:
        /* <DEDUP_REMOVED lines=12> */
.L_x_103:
[----:B------:R-:W-:Y:S05]  /*7350*/  BSYNC B1 ;  /* 0x0000000000017941 */ /* 0x000fea0003800000 */
.L_x_102:
        /* <DEDUP_REMOVED lines=12> */
.L_x_105:
[----:B------:R-:W-:Y:S05]  /*7420*/  BSYNC B1 ;  /* 0x0000000000017941 */ /* 0x000fea0003800000 */
.L_x_104:
        /* <DEDUP_REMOVED lines=12> */
.L_x_107:
[----:B------:R-:W-:Y:S05]  /*74f0*/  BSYNC B1 ;  /* 0x0000000000017941 */ /* 0x000fea0003800000 */
.L_x_106:
        /* <DEDUP_REMOVED lines=12> */
.L_x_109:
[----:B------:R-:W-:Y:S05]  /*75c0*/  BSYNC B1 ;  /* 0x0000000000017941 */ /* 0x000fea0003800000 */
.L_x_108:
        /* <DEDUP_REMOVED lines=12> */
.L_x_111:
[----:B------:R-:W-:Y:S05]  /*7690*/  BSYNC B1 ;  /* 0x0000000000017941 */ /* 0x000fea0003800000 */
.L_x_110:
        /* <DEDUP_REMOVED lines=12> */
.L_x_113:
[----:B------:R-:W-:Y:S05]  /*7760*/  BSYNC B1 ;  /* 0x0000000000017941 */ /* 0x000fea0003800000 */
.L_x_112:
        /* <DEDUP_REMOVED lines=12> */
.L_x_115:
[----:B------:R-:W-:Y:S05]  /*7830*/  BSYNC B1 ;  /* 0x0000000000017941 */ /* 0x000fea0003800000 */
.L_x_114:
        /* <DEDUP_REMOVED lines=12> */
.L_x_117:
[----:B------:R-:W-:Y:S05]  /*7900*/  BSYNC B1 ;  /* 0x0000000000017941 */ /* 0x000fea0003800000 */
.L_x_116:
        /* <DEDUP_REMOVED lines=12> */
.L_x_119:
[----:B------:R-:W-:Y:S05]  /*79d0*/  BSYNC B1 ;  /* 0x0000000000017941 */ /* 0x000fea0003800000 */
.L_x_118:
        /* <DEDUP_REMOVED lines=12> */
.L_x_121:
[----:B------:R-:W-:Y:S05]  /*7aa0*/  BSYNC B1 ;  /* 0x0000000000017941 */ /* 0x000fea0003800000 */
.L_x_120:
        /* <DEDUP_REMOVED lines=12> */
.L_x_123:
[----:B------:R-:W-:Y:S05]  /*7b70*/  BSYNC B1 ;  /* 0x0000000000017941 */ /* 0x000fea0003800000 */
.L_x_122:
        /* <DEDUP_REMOVED lines=12> */
.L_x_125:
[----:B------:R-:W-:Y:S05]  /*7c40*/  BSYNC B1 ;  /* 0x0000000000017941 */ /* 0x000fea0003800000 */
.L_x_124:
        /* <DEDUP_REMOVED lines=12> */
.L_x_127:
[----:B------:R-:W-:Y:S05]  /*7d10*/  BSYNC B1 ;  /* 0x0000000000017941 */ /* 0x000fea0003800000 */
.L_x_126:
        /* <DEDUP_REMOVED lines=12> */
.L_x_129:
[----:B------:R-:W-:Y:S05]  /*7de0*/  BSYNC B1 ;  /* 0x0000000000017941 */ /* 0x000fea0003800000 */
.L_x_128:
        /* <DEDUP_REMOVED lines=12> */
.L_x_131:
[----:B------:R-:W-:Y:S05]  /*7eb0*/  BSYNC B1 ;  /* 0x0000000000017941 */ /* 0x000fea0003800000 */
.L_x_130:
        /* <DEDUP_REMOVED lines=12> */
.L_x_133:
[----:B------:R-:W-:Y:S05]  /*7f80*/  BSYNC B1 ;  /* 0x0000000000017941 */ /* 0x000fea0003800000 */
.L_x_132:
        /* <DEDUP_REMOVED lines=12> */
.L_x_135:
[----:B------:R-:W-:Y:S05]  /*8050*/  BSYNC B1 ;  /* 0x0000000000017941 */ /* 0x000fea0003800000 */
.L_x_134:
        /* <DEDUP_REMOVED lines=12> */
.L_x_137:
[----:B------:R-:W-:Y:S05]  /*8120*/  BSYNC B1 ;  /* 0x0000000000017941 */ /* 0x000fea0003800000 */
.L_x_136:
        /* <DEDUP_REMOVED lines=12> */
.L_x_139:
[----:B------:R-:W-:Y:S05]  /*81f0*/  BSYNC B1 ;  /* 0x0000000000017941 */ /* 0x000fea0003800000 */
.L_x_138:
        /* <DEDUP_REMOVED lines=12> */
.L_x_141:
[----:B------:R-:W-:Y:S05]  /*82c0*/  BSYNC B1 ;  /* 0x0000000000017941 */ /* 0x000fea0003800000 */
.L_x_140:
        /* <DEDUP_REMOVED lines=12> */
.L_x_143:
[----:B------:R-:W-:Y:S05]  /*8390*/  BSYNC B1 ;  /* 0x0000000000017941 */ /* 0x000fea0003800000 */
.L_x_142:
        /* <DEDUP_REMOVED lines=12> */
.L_x_145:
[----:B------:R-:W-:Y:S05]  /*8460*/  BSYNC B1 ;  /* 0x0000000000017941 */ /* 0x000fea0003800000 */
.L_x_144:
        /* <DEDUP_REMOVED lines=12> */
.L_x_147:
[----:B------:R-:W-:Y:S05]  /*8530*/  BSYNC B1 ;  /* 0x0000000000017941 */ /* 0x000fea0003800000 */
.L_x_146:
        /* <DEDUP_REMOVED lines=12> */
.L_x_149:
[----:B------:R-:W-:Y:S05]  /*8600*/  BSYNC B1 ;  /* 0x0000000000017941 */ /* 0x000fea0003800000 */
.L_x_148:
        /* <DEDUP_REMOVED lines=12> */
.L_x_151:
[----:B------:R-:W-:Y:S05]  /*86d0*/  BSYNC B1 ;  /* 0x0000000000017941 */ /* 0x000fea0003800000 */
.L_x_150:
        /* <DEDUP_REMOVED lines=12> */
.L_x_153:
[----:B------:R-:W-:Y:S05]  /*87a0*/  BSYNC B1 ;  /* 0x0000000000017941 */ /* 0x000fea0003800000 */
.L_x_152:
        /* <DEDUP_REMOVED lines=12> */
.L_x_155:
[----:B------:R-:W-:Y:S05]  /*8870*/  BSYNC B1 ;  /* 0x0000000000017941 */ /* 0x000fea0003800000 */
.L_x_154:
        /* <DEDUP_REMOVED lines=12> */
.L_x_157:
[----:B------:R-:W-:Y:S05]  /*8940*/  BSYNC B1 ;  /* 0x0000000000017941 */ /* 0x000fea0003800000 */
.L_x_156:
        /* <DEDUP_REMOVED lines=12> */
.L_x_159:
[----:B------:R-:W-:Y:S05]  /*8a10*/  BSYNC B1 ;  /* 0x0000000000017941 */ /* 0x000fea0003800000 */
.L_x_158:
        /* <DEDUP_REMOVED lines=12> */
.L_x_161:
[----:B------:R-:W-:Y:S05]  /*8ae0*/  BSYNC B1 ;  /* 0x0000000000017941 */ /* 0x000fea0003800000 */
.L_x_160:
        /* <DEDUP_REMOVED lines=12> */
.L_x_163:
[----:B------:R-:W-:Y:S05]  /*8bb0*/  BSYNC B1 ;  /* 0x0000000000017941 */ /* 0x000fea0003800000 */
.L_x_162:
        /* <DEDUP_REMOVED lines=12> */
.L_x_165:
[----:B------:R-:W-:Y:S05]  /*8c80*/  BSYNC B1 ;  /* 0x0000000000017941 */ /* 0x000fea0003800000 */
.L_x_164:
        /* <DEDUP_REMOVED lines=12> */
.L_x_167:
[----:B------:R-:W-:Y:S05]  /*8d50*/  BSYNC B1 ;  /* 0x0000000000017941 */ /* 0x000fea0003800000 */
.L_x_166:
        /* <DEDUP_REMOVED lines=12> */
.L_x_169:
[----:B------:R-:W-:Y:S05]  /*8e20*/  BSYNC B1 ;  /* 0x0000000000017941 */ /* 0x000fea0003800000 */
.L_x_168:
        /* <DEDUP_REMOVED lines=12> */
.L_x_171:
[----:B------:R-:W-:Y:S05]  /*8ef0*/  BSYNC B1 ;  /* 0x0000000000017941 */ /* 0x000fea0003800000 */
.L_x_170:
        /* <DEDUP_REMOVED lines=12> */
.L_x_173:
[----:B------:R-:W-:Y:S05]  /*8fc0*/  BSYNC B1 ;  /* 0x0000000000017941 */ /* 0x000fea0003800000 */
.L_x_172:
        /* <DEDUP_REMOVED lines=12> */
.L_x_175:
[----:B------:R-:W-:Y:S05]  /*9090*/  BSYNC B1 ;  /* 0x0000000000017941 */ /* 0x000fea0003800000 */
.L_x_174:
        /* <DEDUP_REMOVED lines=12> */
.L_x_177:
[----:B------:R-:W-:Y:S05]  /*9160*/  BSYNC B1 ;  /* 0x0000000000017941 */ /* 0x000fea0003800000 */
.L_x_176:
        /* <DEDUP_REMOVED lines=12> */
.L_x_179:
[----:B------:R-:W-:Y:S05]  /*9230*/  BSYNC B1 ;  /* 0x0000000000017941 */ /* 0x000fea0003800000 */
.L_x_178:
        /* <DEDUP_REMOVED lines=12> */
.L_x_181:
[----:B------:R-:W-:Y:S05]  /*9300*/  BSYNC B1 ;  /* 0x0000000000017941 */ /* 0x000fea0003800000 */
.L_x_180:
        /* <DEDUP_REMOVED lines=12> */
.L_x_183:
[----:B------:R-:W-:Y:S05]  /*93d0*/  BSYNC B1 ;  /* 0x0000000000017941 */ /* 0x000fea0003800000 */
.L_x_182:
        /* <DEDUP_REMOVED lines=12> */
.L_x_185:
[----:B------:R-:W-:Y:S05]  /*94a0*/  BSYNC B1 ;  /* 0x0000000000017941 */ /* 0x000fea0003800000 */
.L_x_184:
        /* <DEDUP_REMOVED lines=12> */
.L_x_187:
[----:B------:R-:W-:Y:S05]  /*9570*/  BSYNC B1 ;  /* 0x0000000000017941 */ /* 0x000fea0003800000 */
.L_x_186:
        /* <DEDUP_REMOVED lines=12> */
.L_x_189:
[----:B------:R-:W-:Y:S05]  /*9640*/  BSYNC B1 ;  /* 0x0000000000017941 */ /* 0x000fea0003800000 */
.L_x_188:
        /* <DEDUP_REMOVED lines=12> */
.L_x_191:
[----:B------:R-:W-:Y:S05]  /*9710*/  BSYNC B1 ;  /* 0x0000000000017941 */ /* 0x000fea0003800000 */
.L_x_190:
[----:B-----5:R-:W-:Y:S01]  /*9720*/  LOP3.LUT R32, R32, 0xff, RZ, 0xc0, !PT ;  /* 0x000000ff20207812 */ /* 0x020fe200078ec0ff */
[----:B------:R-:W-:Y:S01]  /*9730*/  BSSY B1, `(.L_x_192) ;  /* 0x000000b000017945 */ /* 0x000fe20003800000 */
[----:B------:R-:W-:Y:S02]  /*9740*/  ISETP.LT.OR P4, PT, R35, 0x99, !P0 ;  /* 0x000000992300780c */ /* 0x000fe40004781670 */
[----:B------:R-:W-:-:S05]  /*9750*/  F2FP.F16.E5M2.UNPACK_B R32, R32 ;  /* 0x00000020ff20723e */ /* 0x000fca00020004ff */
[----:B------:R-:W-:-:S05]  /*9760*/  HADD2.F32 R32, -RZ, R32.H0_H0 ;  /* 0x20000020ff207230 */ /* 0x000fca0000004100 */
[----:B------:R-:W-:-:S04]  /*9770*/  FMUL R32, R32, UR19 ;  /* 0x0000001320207c20 */ /* 0x000fc80008400000 */
[----:B------:R-:W-:Y:S01]  /*9780*/  FFMA R32, R23, UR20, R32 ;  /* 0x0000001417207c23 */ /* 0x000fe20008000020 */
[----:B------:R-:W-:-:S04]  /*9790*/  PRMT R23, RZ, 0x7610, R23 ;  /* 0x00007610ff177816 */ /* 0x000fc80000000017 */
[----:B--2---:R-:W-:-:S05]  /*97a0*/  F2FP.SATFINITE.E5M2.F32.PACK_AB_MERGE_C R33, RZ, R32, RZ ;  /* 0x00000020ff21723e */ /* 0x004fca00048060ff */
[----:B------:R2:W-:Y:S01]  /*97b0*/  @!P3 STG.E.U8 desc[UR16][R26.64+0x91], R33 ;  /* 0x000091211a00b986 */ /* 0x0005e2000c101110 */
[----:B------:R-:W-:Y:S05]  /*97c0*/  @P4 BRA `(.L_x_193) ;  /* 0x0000000000044947 */ /* 0x000fea0003800000 */
[----:B------:R0:W5:Y:S02]  /*97d0*/  LDG.E.U8 R23, desc[UR16][R28.64+0x98] ;  /* 0x000098101c177981 */ /* 0x000164000c1e1100 */
.L_x_193:
[----:B------:R-:W-:Y:S05]  /*97e0*/  BSYNC B1 ;  /* 0x0000000000017941 */ /* 0x000fea0003800000 */
.L_x_192:
        /* <DEDUP_REMOVED lines=8> */
[----:B------:R-:W-:-:S05]  /*9870*/  F2FP.SATFINITE.E5M2.F32.PACK_AB_MERGE_C R23, RZ, R23, RZ ;  /* 0x00000017ff17723e */ /* 0x000fca00048060ff */
[----:B------:R0:W-:Y:S01]  /*9880*/  @!P4 STG.E.U8 desc[UR16][R24.64+0x98], R23 ;  /* 0x000098171800c986 */ /* 0x0001e2000c101110 */
[----:B------:R-:W-:Y:S05]  /*9890*/  @P3 BRA `(.L_x_195) ;  /* 0x0000000000043947 */ /* 0x000fea0003800000 */
[----:B------:R0:W5:Y:S02]  /*98a0*/  LDG.E.U8 R22, desc[UR16][R28.64+0x99] ;  /* 0x000099101c167981 */ /* 0x000164000c1e1100 */
.L_x_195:
[----:B------:R-:W-:Y:S05]  /*98b0*/  BSYNC B1 ;  /* 0x0000000000017941 */ /* 0x000fea0003800000 */
.L_x_194:
        /* <DEDUP_REMOVED lines=8> */
[----:B0-----:R-:W-:-:S05]  /*9940*/  F2FP.SATFINITE.E5M2.F32.PACK_AB_MERGE_C R23, RZ, R22, RZ ;  /* 0x00000016ff17723e */ /* 0x001fca00048060ff */
[----:B------:R0:W-:Y:S01]  /*9950*/  @!P3 STG.E.U8 desc[UR16][R24.64+0x99], R23 ;  /* 0x000099171800b986 */ /* 0x0001e2000c101110 */
[----:B------:R-:W-:Y:S05]  /*9960*/  @P4 BRA `(.L_x_197) ;  /* 0x0000000000044947 */ /* 0x000fea0003800000 */
[----:B------:R0:W5:Y:S02]  /*9970*/  LDG.E.U8 R21, desc[UR16][R30.64+0x98] ;  /* 0x000098101e157981 */ /* 0x000164000c1e1100 */
.L_x_197:
[----:B------:R-:W-:Y:S05]  /*9980*/  BSYNC B1 ;  /* 0x0000000000017941 */ /* 0x000fea0003800000 */
.L_x_196:
        /* <DEDUP_REMOVED lines=12> */
.L_x_199:
[----:B------:R-:W-:Y:S05]  /*9a50*/  BSYNC B1 ;  /* 0x0000000000017941 */ /* 0x000fea0003800000 */
.L_x_198:
        /* <DEDUP_REMOVED lines=12> */
.L_x_201:
[----:B------:R-:W-:Y:S05]  /*9b20*/  BSYNC B1 ;  /* 0x0000000000017941 */ /* 0x000fea0003800000 */
.L_x_200:
        /* <DEDUP_REMOVED lines=12> */
.L_x_203:
[----:B------:R-:W-:Y:S05]  /*9bf0*/  BSYNC B1 ;  /* 0x0000000000017941 */ /* 0x000fea0003800000 */
.L_x_202:
        /* <DEDUP_REMOVED lines=12> */
.L_x_205:
[----:B------:R-:W-:Y:S05]  /*9cc0*/  BSYNC B1 ;  /* 0x0000000000017941 */ /* 0x000fea0003800000 */
.L_x_204:
        /* <DEDUP_REMOVED lines=12> */
.L_x_207:
[----:B------:R-:W-:Y:S05]  /*9d90*/  BSYNC B1 ;  /* 0x0000000000017941 */ /* 0x000fea0003800000 */
.L_x_206:
        /* <DEDUP_REMOVED lines=12> */
.L_x_209:
[----:B------:R-:W-:Y:S05]  /*9e60*/  BSYNC B1 ;  /* 0x0000000000017941 */ /* 0x000fea0003800000 */
.L_x_208:
        /* <DEDUP_REMOVED lines=12> */
.L_x_211:
[----:B------:R-:W-:Y:S05]  /*9f30*/  BSYNC B1 ;  /* 0x0000000000017941 */ /* 0x000fea0003800000 */
.L_x_210:
        /* <DEDUP_REMOVED lines=12> */
.L_x_213:
[----:B------:R-:W-:Y:S05]  /*a000*/  BSYNC B1 ;  /* 0x0000000000017941 */ /* 0x000fea0003800000 */
.L_x_212:
        /* <DEDUP_REMOVED lines=12> */
.L_x_215:
[----:B------:R-:W-:Y:S05]  /*a0d0*/  BSYNC B1 ;  /* 0x0000000000017941 */ /* 0x000fea0003800000 */
.L_x_214:
        /* <DEDUP_REMOVED lines=12> */
.L_x_217:
[----:B------:R-:W-:Y:S05]  /*a1a0*/  BSYNC B1 ;  /* 0x0000000000017941 */ /* 0x000fea0003800000 */
.L_x_216:
        /* <DEDUP_REMOVED lines=12> */
.L_x_219:
[----:B------:R-:W-:Y:S05]  /*a270*/  BSYNC B1 ;  /* 0x0000000000017941 */ /* 0x000fea0003800000 */
.L_x_218:
        /* <DEDUP_REMOVED lines=12> */
.L_x_221:
[----:B------:R-:W-:Y:S05]  /*a340*/  BSYNC B1 ;  /* 0x0000000000017941 */ /* 0x000fea0003800000 */
.L_x_220:
        /* <DEDUP_REMOVED lines=12> */
.L_x_223:
[----:B------:R-:W-:Y:S05]  /*a410*/  BSYNC B1 ;  /* 0x0000000000017941 */ /* 0x000fea0003800000 */
.L_x_222:
        /* <DEDUP_REMOVED lines=12> */
.L_x_225:
[----:B------:R-:W-:Y:S05]  /*a4e0*/  BSYNC B1 ;  /* 0x0000000000017941 */ /* 0x000fea0003800000 */
.L_x_224:
        /* <DEDUP_REMOVED lines=12> */
.L_x_227:
[----:B------:R-:W-:Y:S05]  /*a5b0*/  BSYNC B1 ;  /* 0x0000000000017941 */ /* 0x000fea0003800000 */
.L_x_226:
        /* <DEDUP_REMOVED lines=12> */
.L_x_229:
[----:B------:R-:W-:Y:S05]  /*a680*/  BSYNC B1 ;  /* 0x0000000000017941 */ /* 0x000fea0003800000 */
.L_x_228:
        /* <DEDUP_REMOVED lines=12> */
.L_x_231:
[----:B------:R-:W-:Y:S05]  /*a750*/  BSYNC B1 ;  /* 0x0000000000017941 */ /* 0x000fea0003800000 */
.L_x_230:
        /* <DEDUP_REMOVED lines=12> */
.L_x_233:
[----:B------:R-:W-:Y:S05]  /*a820*/  BSYNC B1 ;  /* 0x0000000000017941 */ /* 0x000fea0003800000 */
.L_x_232:
        /* <DEDUP_REMOVED lines=12> */
.L_x_235:
[----:B------:R-:W-:Y:S05]  /*a8f0*/  BSYNC B1 ;  /* 0x0000000000017941 */ /* 0x000fea0003800000 */
.L_x_234:
[----:B-----5:R-:W-:Y:S01]  /*a900*/  LOP3.LUT R2, R2, 0xff, RZ, 0xc0, !PT ;  /* 0x000000ff02027812 */ /* 0x020fe200078ec0ff */
[----:B------:R-:W-:Y:S01]  /*a910*/  BSSY B1, `(.L_x_236) ;  /* 0x000000b000017945 */ /* 0x000fe20003800000 */
[----:B------:R-:W-:Y:S02]  /*a920*/  ISETP.LT.OR P4, PT, R35, 0xc1, !P1 ;  /* 0x000000c12300780c */ /* 0x000fe40004f81670 */
[----:B------:R-:W-:-:S05]  /*a930*/  F2FP.F16.E5M2.UNPACK_B R2, R2 ;  /* 0x00000002ff02723e */ /* 0x000fca00020004ff */
[----:B------:R-:W-:-:S05]  /*a940*/  HADD2.F32 R2, -RZ, R2.H0_H0 ;  /* 0x20000002ff027230 */ /* 0x000fca0000004100 */
[----:B0-----:R-:W-:-:S04]  /*a950*/  FMUL R3, R2, UR19 ;  /* 0x0000001302037c20 */ /* 0x001fc80008400000 */
[----:B------:R-:W-:Y:S01]  /*a960*/  FFMA R3, R0, UR20, R3 ;  /* 0x0000001400037c23 */ /* 0x000fe20008000003 */
[----:B------:R-:W-:-:S04]  /*a970*/  PRMT R0, RZ, 0x7610, R0 ;  /* 0x00007610ff007816 */ /* 0x000fc80000000000 */
[----:B------:R-:W-:-:S05]  /*a980*/  F2FP.SATFINITE.E5M2.F32.PACK_AB_MERGE_C R3, RZ, R3, RZ ;  /* 0x00000003ff03723e */ /* 0x000fca00048060ff */
[----:B------:R0:W-:Y:S01]  /*a990*/  @!P3 STG.E.U8 desc[UR16][R24.64+0xc1], R3 ;  /* 0x0000c1031800b986 */ /* 0x0001e2000c101110 */
[----:B------:R-:W-:Y:S05]  /*a9a0*/  @P4 BRA `(.L_x_237) ;  /* 0x0000000000044947 */ /* 0x000fea0003800000 */
[----:B------:R0:W5:Y:S02]  /*a9b0*/  LDG.E.U8 R0, desc[UR16][R30.64+0xc0] ;  /* 0x0000c0101e007981 */ /* 0x000164000c1e1100 */
.L_x_237:
[----:B------:R-:W-:Y:S05]  /*a9c0*/  BSYNC B1 ;  /* 0x0000000000017941 */ /* 0x000fea0003800000 */
.L_x_236:
[----:B------:R-:W2:Y:S01]  /*a9d0*/  LDL.LU R2, [R1] ;  /* 0x0000000001027983 */ /* 0x000ea20000300800 */
[----:B-----5:R-:W-:Y:S01]  /*a9e0*/  LOP3.LUT R0, R0, 0xff, RZ, 0xc0, !PT ;  /* 0x000000ff00007812 */ /* 0x020fe200078ec0ff */
[----:B------:R-:W-:Y:S01]  /*a9f0*/  BSSY B1, `(.L_x_238) ;  /* 0x000000b000017945 */ /* 0x000fe20003800000 */
[----:B------:R-:W-:Y:S02]  /*aa00*/  ISETP.LT.OR P3, PT, R35, 0xc2, !P1 ;  /* 0x000000c22300780c */ /* 0x000fe40004f61670 */
[----:B------:R-:W-:-:S05]  /*aa10*/  F2FP.F16.E5M2.UNPACK_B R0, R0 ;  /* 0x00000000ff00723e */ /* 0x000fca00020004ff */
[----:B------:R-:W-:-:S05]  /*aa20*/  HADD2.F32 R0, -RZ, R0.H0_H0 ;  /* 0x20000000ff007230 */ /* 0x000fca0000004100 */
[----:B------:R-:W-:-:S04]  /*aa30*/  FMUL R0, R0, UR19 ;  /* 0x0000001300007c20 */ /* 0x000fc80008400000 */
[----:B--2---:R-:W-:-:S05]  /*aa40*/  FFMA R0, R2, UR20, R0 ;  /* 0x0000001402007c23 */ /* 0x004fca0008000000 */
[----:B0-----:R-:W-:Y:S02]  /*aa50*/  F2FP.SATFINITE.E5M2.F32.PACK_AB_MERGE_C R3, RZ, R0, RZ ;  /* 0x00000000ff03723e */ /* 0x001fe400048060ff */
[----:B------:R-:W-:-:S03]  /*aa60*/  PRMT R0, RZ, 0x7610, R0 ;  /* 0x00007610ff007816 */ /* 0x000fc60000000000 */
[----:B------:R0:W-:Y:S01]  /*aa70*/  @!P4 STG.E.U8 desc[UR16][R26.64+0xc0], R3 ;  /* 0x0000c0031a00c986 */ /* 0x0001e2000c101110 */
[----:B------:R-:W-:Y:S05]  /*aa80*/  @P3 BRA `(.L_x_239) ;  /* 0x0000000000043947 */ /* 0x000fea0003800000 */
[----:B------:R2:W5:Y:S02]  /*aa90*/  LDG.E.U8 R0, desc[UR16][R30.64+0xc1] ;  /* 0x0000c1101e007981 */ /* 0x000564000c1e1100 */
.L_x_239:
[----:B------:R-:W-:Y:S05]  /*aaa0*/  BSYNC B1 ;  /* 0x0000000000017941 */ /* 0x000fea0003800000 */
.L_x_238:
[----:B------:R-:W3:Y:S01]  /*aab0*/  LDL.LU R2, [R1+0x4] ;  /* 0x0000040001027983 */ /* 0x000ee20000300800 */
[----:B-----5:R-:W-:Y:S01]  /*aac0*/  LOP3.LUT R0, R0, 0xff, RZ, 0xc0, !PT ;  /* 0x000000ff00007812 */ /* 0x020fe200078ec0ff */
[----:B------:R-:W-:Y:S01]  /*aad0*/  BSSY B1, `(.L_x_240) ;  /* 0x000000b000017945 */ /* 0x000fe20003800000 */
[----:B------:R-:W-:Y:S02]  /*aae0*/  ISETP.LT.OR P4, PT, R35, 0xc9, !P0 ;  /* 0x000000c92300780c */ /* 0x000fe40004781670 */
[----:B------:R-:W-:-:S05]  /*aaf0*/  F2FP.F16.E5M2.UNPACK_B R0, R0 ;  /* 0x00000000ff00723e */ /* 0x000fca00020004ff */
[----:B------:R-:W-:-:S05]  /*ab00*/  HADD2.F32 R0, -RZ, R0.H0_H0 ;  /* 0x20000000ff007230 */ /* 0x000fca0000004100 */
[----:B------:R-:W-:-:S04]  /*ab10*/  FMUL R0, R0, UR19 ;  /* 0x0000001300007c20 */ /* 0x000fc80008400000 */
[----:B---3--:R-:W-:-:S05]  /*ab20*/  FFMA R0, R2, UR20, R0 ;  /* 0x0000001402007c23 */ /* 0x008fca0008000000 */
[----:B0-----:R-:W-:Y:S02]  /*ab30*/  F2FP.SATFINITE.E5M2.F32.PACK_AB_MERGE_C R3, RZ, R0, RZ ;  /* 0x00000000ff03723e */ /* 0x001fe400048060ff */
[----:B------:R-:W-:-:S03]  /*ab40*/  PRMT R0, RZ, 0x7610, R0 ;  /* 0x00007610ff007816 */ /* 0x000fc60000000000 */
[----:B------:R0:W-:Y:S01]  /*ab50*/  @!P3 STG.E.U8 desc[UR16][R26.64+0xc1], R3 ;  /* 0x0000c1031a00b986 */ /* 0x0001e2000c101110 */
[----:B------:R-:W-:Y:S05]  /*ab60*/  @P4 BRA `(.L_x_241) ;  /* 0x0000000000044947 */ /* 0x000fea0003800000 */
[----:B------:R3:W5:Y:S02]  /*ab70*/  LDG.E.U8 R0, desc[UR16][R28.64+0xc8] ;  /* 0x0000c8101c007981 */ /* 0x000764000c1e1100 */
.L_x_241:
[----:B------:R-:W-:Y:S05]  /*ab80*/  BSYNC B1 ;  /* 0x0000000000017941 */ /* 0x000fea0003800000 */
.L_x_240:
[----:B------:R-:W2:Y:S01]  /*ab90*/  LDL.LU R2, [R1+0x8] ;  /* 0x0000080001027983 */ /* 0x000ea20000300800 */
        /* <DEDUP_REMOVED lines=12> */
.L_x_243:
[----:B------:R-:W-:Y:S05]  /*ac60*/  BSYNC B1 ;  /* 0x0000000000017941 */ /* 0x000fea0003800000 */
.L_x_242:
        /* <DEDUP_REMOVED lines=13> */
.L_x_245:
[----:B------:R-:W-:Y:S05]  /*ad40*/  BSYNC B1 ;  /* 0x0000000000017941 */ /* 0x000fea0003800000 */
.L_x_244:
        /* <DEDUP_REMOVED lines=13> */
.L_x_247:
[----:B------:R-:W-:Y:S05]  /*ae20*/  BSYNC B1 ;  /* 0x0000000000017941 */ /* 0x000fea0003800000 */
.L_x_246:
        /* <DEDUP_REMOVED lines=13> */
.L_x_249:
[----:B------:R-:W-:Y:S05]  /*af00*/  BSYNC B1 ;  /* 0x0000000000017941 */ /* 0x000fea0003800000 */
.L_x_248:
        /* <DEDUP_REMOVED lines=13> */
.L_x_251:
[----:B------:R-:W-:Y:S05]  /*afe0*/  BSYNC B1 ;  /* 0x0000000000017941 */ /* 0x000fea0003800000 */
.L_x_250:
        /* <DEDUP_REMOVED lines=13> */
.L_x_253:
[----:B------:R-:W-:Y:S05]  /*b0c0*/  BSYNC B1 ;  /* 0x0000000000017941 */ /* 0x000fea0003800000 */
.L_x_252:
        /* <DEDUP_REMOVED lines=13> */
.L_x_255:
[----:B------:R-:W-:Y:S05]  /*b1a0*/  BSYNC B1 ;  /* 0x0000000000017941 */ /* 0x000fea0003800000 */
.L_x_254:
        /* <DEDUP_REMOVED lines=13> */
.L_x_257:
[----:B------:R-:W-:Y:S05]  /*b280*/  BSYNC B1 ;  /* 0x0000000000017941 */ /* 0x000fea0003800000 */
.L_x_256:
        /* <DEDUP_REMOVED lines=13> */
.L_x_259:
[----:B------:R-:W-:Y:S05]  /*b360*/  BSYNC B1 ;  /* 0x0000000000017941 */ /* 0x000fea0003800000 */
.L_x_258:
        /* <DEDUP_REMOVED lines=13> */
.L_x_261:
[----:B------:R-:W-:Y:S05]  /*b440*/  BSYNC B1 ;  /* 0x0000000000017941 */ /* 0x000fea0003800000 */
.L_x_260:
        /* <DEDUP_REMOVED lines=13> */
.L_x_263:
[----:B------:R-:W-:Y:S05]  /*b520*/  BSYNC B1 ;  /* 0x0000000000017941 */ /* 0x000fea0003800000 */
.L_x_262:
        /* <DEDUP_REMOVED lines=13> */
.L_x_265:
[----:B------:R-:W-:Y:S05]  /*b600*/  BSYNC B1 ;  /* 0x0000000000017941 */ /* 0x000fea0003800000 */
.L_x_264:
        /* <DEDUP_REMOVED lines=13> */
.L_x_267:
[----:B------:R-:W-:Y:S05]  /*b6e0*/  BSYNC B1 ;  /* 0x0000000000017941 */ /* 0x000fea0003800000 */
.L_x_266:
        /* <DEDUP_REMOVED lines=13> */
.L_x_269:
[----:B------:R-:W-:Y:S05]  /*b7c0*/  BSYNC B1 ;  /* 0x0000000000017941 */ /* 0x000fea0003800000 */
.L_x_268:
        /* <DEDUP_REMOVED lines=13> */
.L_x_271:
[----:B------:R-:W-:Y:S05]  /*b8a0*/  BSYNC B1 ;  /* 0x0000000000017941 */ /* 0x000fea0003800000 */
.L_x_270:
        /* <DEDUP_REMOVED lines=13> */
.L_x_273:
[----:B------:R-:W-:Y:S05]  /*b980*/  BSYNC B1 ;  /* 0x0000000000017941 */ /* 0x000fea0003800000 */
.L_x_272:
        /* <DEDUP_REMOVED lines=13> */
.L_x_275:
[----:B------:R-:W-:Y:S05]  /*ba60*/  BSYNC B1 ;  /* 0x0000000000017941 */ /* 0x000fea0003800000 */
.L_x_274:
        /* <DEDUP_REMOVED lines=13> */
.L_x_277:
[----:B------:R-:W-:Y:S05]  /*bb40*/  BSYNC B1 ;  /* 0x0000000000017941 */ /* 0x000fea0003800000 */
.L_x_276:
        /* <DEDUP_REMOVED lines=13> */
.L_x_279:
[----:B------:R-:W-:Y:S05]  /*bc20*/  BSYNC B1 ;  /* 0x0000000000017941 */ /* 0x000fea0003800000 */
.L_x_278:
        /* <DEDUP_REMOVED lines=13> */
.L_x_281:
[----:B------:R-:W-:Y:S05]  /*bd00*/  BSYNC B1 ;  /* 0x0000000000017941 */ /* 0x000fea0003800000 */
.L_x_280:
        /* <DEDUP_REMOVED lines=13> */
.L_x_283:
[----:B------:R-:W-:Y:S05]  /*bde0*/  BSYNC B1 ;  /* 0x0000000000017941 */ /* 0x000fea0003800000 */
.L_x_282:
        /* <DEDUP_REMOVED lines=13> */
.L_x_285:
[----:B------:R-:W-:Y:S05]  /*bec0*/  BSYNC B1 ;  /* 0x0000000000017941 */ /* 0x000fea0003800000 */
.L_x_284:
        /* <DEDUP_REMOVED lines=13> */
.L_x_287:
[----:B------:R-:W-:Y:S05]  /*bfa0*/  BSYNC B1 ;  /* 0x0000000000017941 */ /* 0x000fea0003800000 */
.L_x_286:
        /* <DEDUP_REMOVED lines=13> */
.L_x_289:
[----:B------:R-:W-:Y:S05]  /*c080*/  BSYNC B1 ;  /* 0x0000000000017941 */ /* 0x000fea0003800000 */
.L_x_288:
        /* <DEDUP_REMOVED lines=13> */
.L_x_291:
[----:B------:R-:W-:Y:S05]  /*c160*/  BSYNC B1 ;  /* 0x0000000000017941 */ /* 0x000fea0003800000 */
.L_x_290:
        /* <DEDUP_REMOVED lines=13> */
.L_x_293:
[----:B------:R-:W-:Y:S05]  /*c240*/  BSYNC B1 ;  /* 0x0000000000017941 */ /* 0x000fea0003800000 */
.L_x_292:
        /* <DEDUP_REMOVED lines=13> */
.L_x_295:
[----:B------:R-:W-:Y:S05]  /*c320*/  BSYNC B1 ;  /* 0x0000000000017941 */ /* 0x000fea0003800000 */
.L_x_294:
[----:B------:R-:W-:Y:S05]  /*c330*/  @P1 BRA `(.L_x_296) ;  /* 0x0000002000a41947 */ /* 0x000fea0003800000 */
[----:B------:R-:W2:Y:S01]  /*c340*/  LDL.LU R2, [R1+0x74] ;  /* 0x0000740001027983 */ /* 0x000ea20000300800 */
[----:B-----5:R-:W-:-:S04]  /*c350*/  LOP3.LUT R0, R0, 0xff, RZ, 0xc0, !PT ;  /* 0x000000ff00007812 */ /* 0x020fc800078ec0ff */
[----:B------:R-:W-:-:S05]  /*c360*/  F2FP.F16.E5M2.UNPACK_B R0, R0 ;  /* 0x00000000ff00723e */ /* 0x000fca00020004ff */
[----:B------:R-:W-:-:S05]  /*c370*/  HADD2.F32 R0, -RZ, R0.H0_H0 ;  /* 0x20000000ff007230 */ /* 0x000fca0000004100 */
[----:B------:R-:W-:-:S04]  /*c380*/  FMUL R0, R0, UR19 ;  /* 0x0000001300007c20 */ /* 0x000fc80008400000 */
[----:B--2---:R-:W-:-:S05]  /*c390*/  FFMA R0, R2, UR20, R0 ;  /* 0x0000001402007c23 */ /* 0x004fca0008000000 */
[----:B0-----:R-:W-:-:S05]  /*c3a0*/  F2FP.SATFINITE.E5M2.F32.PACK_AB_MERGE_C R3, RZ, R0, RZ ;  /* 0x00000000ff03723e */ /* 0x001fca00048060ff */
[----:B------:R0:W-:Y:S01]  /*c3b0*/  STG.E.U8 desc[UR16][R26.64+0xf9], R3 ;  /* 0x0000f9031a007986 */ /* 0x0001e2000c101110 */
[----:B------:R-:W-:Y:S05]  /*c3c0*/  BRA `(.L_x_296) ;  /* 0x0000002000807947 */ /* 0x000fea0003800000 */
.L_x_39:
[----:B------:R-:W-:Y:S01]  /*c3d0*/  ISETP.GE.AND P1, PT, R38, 0x1, PT ;  /* 0x000000012600780c */ /* 0x000fe20003f26270 */
[----:B------:R-:W-:Y:S01]  /*c3e0*/  FMUL R226, R226, UR20 ;  /* 0x00000014e2e27c20 */ /* 0x000fe20008400000 */
[----:B------:R-:W2:Y:S01]  /*c3f0*/  LDL.LU R227, [R1+0x10] ;  /* 0x0000100001e37983 */ /* 0x000ea20000300800 */
[----:B------:R-:W-:Y:S01]  /*c400*/  ISETP.GE.AND P0, PT, R38, 0x9, PT ;  /* 0x000000092600780c */ /* 0x000fe20003f06270 */
[----:B------:R-:W-:Y:S01]  /*c410*/  FMUL R225, R225, UR20 ;  /* 0x00000014e1e17c20 */ /* 0x000fe20008400000 */
[C---:B------:R-:W-:Y:S02]  /*c420*/  ISETP.LT.OR P4, PT, R35.reuse, 0x1, !P1 ;  /* 0x000000012300780c */ /* 0x040fe40004f81670 */
[C---:B------:R-:W-:Y:S02]  /*c430*/  ISETP.LT.OR P5, PT, R35.reuse, 0x2, !P1 ;  /* 0x000000022300780c */ /* 0x040fe40004fa1670 */
[----:B------:R-:W-:Y:S02]  /*c440*/  F2FP.SATFINITE.E5M2.F32.PACK_AB_MERGE_C R29, RZ, R226, RZ ;  /* 0x000000e2ff1d723e */ /* 0x000fe400048060ff */
[C---:B------:R-:W-:Y:S01]  /*c450*/  ISETP.LT.OR P3, PT, R35.reuse, 0x1, !P0 ;  /* 0x000000012300780c */ /* 0x040fe20004761670 */
[----:B------:R-:W-:Y:S01]  /*c460*/  FMUL R224, R224, UR20 ;  /* 0x00000014e0e07c20 */ /* 0x000fe20008400000 */
[----:B------:R-:W-:Y:S01]  /*c470*/  ISETP.LT.OR P6, PT, R35, 0xa, !P1 ;  /* 0x0000000a2300780c */ /* 0x000fe20004fc1670 */
[----:B------:R-:W-:Y:S01]  /*c480*/  FMUL R223, R223, UR20 ;  /* 0x00000014dfdf7c20 */ /* 0x000fe20008400000 */
[----:B------:R-:W-:Y:S01]  /*c490*/  F2FP.SATFINITE.E5M2.F32.PACK_AB_MERGE_C R225, RZ, R225, RZ ;  /* 0x000000e1ffe1723e */ /* 0x000fe200048060ff */
[----:B------:R-:W-:Y:S01]  /*c4a0*/  FMUL R221, R221, UR20 ;  /* 0x00000014dddd7c20 */ /* 0x000fe20008400000 */
[----:B------:R-:W-:Y:S01]  /*c4b0*/  FMUL R222, R222, UR20 ;  /* 0x00000014dede7c20 */ /* 0x000fe20008400000 */
[----:B------:R0:W-:Y:S01]  /*c4c0*/  @!P4 STG.E.U8 desc[UR16][R24.64], R29 ;  /* 0x0000001d1800c986 */ /* 0x0001e2000c101110 */
[----:B------:R-:W-:-:S02]  /*c4d0*/  ISETP.LT.OR P4, PT, R35, 0x2, !P0 ;  /* 0x000000022300780c */ /* 0x000fc40004781670 */
[----:B------:R-:W-:Y:S01]  /*c4e0*/  F2FP.SATFINITE.E5M2.F32.PACK_AB_MERGE_C R31, RZ, R224, RZ ;  /* 0x000000e0ff1f723e */ /* 0x000fe200048060ff */
[----:B------:R3:W-:Y:S01]  /*c4f0*/  @!P5 STG.E.U8 desc[UR16][R24.64+0x1], R225 ;  /* 0x000001e11800d986 */ /* 0x0007e2000c101110 */
[C---:B------:R-:W-:Y:S02]  /*c500*/  ISETP.LT.OR P5, PT, R35.reuse, 0x9, !P1 ;  /* 0x000000092300780c */ /* 0x040fe40004fa1670 */
[----:B------:R-:W-:Y:S01]  /*c510*/  F2FP.SATFINITE.E5M2.F32.PACK_AB_MERGE_C R223, RZ, R223, RZ ;  /* 0x000000dfffdf723e */ /* 0x000fe200048060ff */
[----:B------:R-:W-:Y:S01]  /*c520*/  FMUL R220, R220, UR20 ;  /* 0x00000014dcdc7c20 */ /* 0x000fe20008400000 */
[----:B------:R-:W-:Y:S01]  /*c530*/  F2FP.SATFINITE.E5M2.F32.PACK_AB_MERGE_C R221, RZ, R221, RZ ;  /* 0x000000ddffdd723e */ /* 0x000fe200048060ff */
[----:B------:R-:W-:Y:S01]  /*c540*/  @!P3 STG.E.U8 desc[UR16][R26.64], R31 ;  /* 0x0000001f1a00b986 */ /* 0x000fe2000c101110 */
[----:B------:R-:W-:-:S03]  /*c550*/  ISETP.LT.OR P3, PT, R35, 0x9, !P0 ;  /* 0x000000092300780c */ /* 0x000fc60004761670 */
[----:B------:R-:W-:Y:S01]  /*c560*/  @!P4 STG.E.U8 desc[UR16][R26.64+0x1], R223 ;  /* 0x000001df1a00c986 */ /* 0x000fe2000c101110 */
[----:B------:R-:W-:-:S03]  /*c570*/  ISETP.LT.OR P4, PT, R35, 0xa, !P0 ;  /* 0x0000000a2300780c */ /* 0x000fc60004781670 */
[----:B------:R-:W-:Y:S01]  /*c580*/  @!P6 STG.E.U8 desc[UR16][R24.64+0x9], R221 ;  /* 0x000009dd1800e986 */ /* 0x000fe2000c101110 */
[----:B------:R-:W-:Y:S01]  /*c590*/  ISETP.LT.OR P6, PT, R35, 0x12, !P1 ;  /* 0x000000122300780c */ /* 0x000fe20004fc1670 */
[----:B------:R-:W-:Y:S01]  /*c5a0*/  FMUL R219, R219, UR20 ;  /* 0x00000014dbdb7c20 */ /* 0x000fe20008400000 */
[----:B0-----:R-:W-:Y:S01]  /*c5b0*/  F2FP.SATFINITE.E5M2.F32.PACK_AB_MERGE_C R29, RZ, R222, RZ ;  /* 0x000000deff1d723e */ /* 0x001fe200048060ff */
[----:B------:R-:W-:Y:S01]  /*c5c0*/  FMUL R217, R217, UR20 ;  /* 0x00000014d9d97c20 */ /* 0x000fe20008400000 */
[----:B------:R-:W4:Y:S01]  /*c5d0*/  LDL.LU R226, [R1+0xc] ;  /* 0x00000c0001e27983 */ /* 0x000f220000300800 */
[----:B------:R-:W-:Y:S02]  /*c5e0*/  F2FP.SATFINITE.E5M2.F32.PACK_AB_MERGE_C R33, RZ, R220, RZ ;  /* 0x000000dcff21723e */ /* 0x000fe400048060ff */
[----:B------:R-:W-:Y:S01]  /*c5f0*/  F2FP.SATFINITE.E5M2.F32.PACK_AB_MERGE_C R219, RZ, R219, RZ ;  /* 0x000000dbffdb723e */ /* 0x000fe200048060ff */
[----:B------:R0:W-:Y:S01]  /*c600*/  @!P5 STG.E.U8 desc[UR16][R24.64+0x8], R29 ;  /* 0x0000081d1800d986 */ /* 0x0001e2000c101110 */
[----:B------:R-:W-:-:S02]  /*c610*/  ISETP.LT.OR P5, PT, R35, 0x11, !P1 ;  /* 0x000000112300780c */ /* 0x000fc40004fa1670 */
[----:B------:R-:W-:Y:S01]  /*c620*/  F2FP.SATFINITE.E5M2.F32.PACK_AB_MERGE_C R217, RZ, R217, RZ ;  /* 0x000000d9ffd9723e */ /* 0x000fe200048060ff */
[----:B---3--:R-:W3:Y:S01]  /*c630*/  LDL.LU R225, [R1+0x8] ;  /* 0x0000080001e17983 */ /* 0x008ee20000300800 */
[----:B------:R-:W-:-:S03]  /*c640*/  FMUL R218, R218, UR20 ;  /* 0x00000014dada7c20 */ /* 0x000fc60008400000 */
[----:B------:R-:W4:Y:S04]  /*c650*/  LDL.LU R224, [R1+0x4] ;  /* 0x0000040001e07983 */ /* 0x000f280000300800 */
[----:B------:R-:W3:Y:S01]  /*c660*/  LDL.LU R222, [R1] ;  /* 0x0000000001de7983 */ /* 0x000ee20000300800 */
[----:B0-----:R-:W-:Y:S01]  /*c670*/  F2FP.SATFINITE.E5M2.F32.PACK_AB_MERGE_C R29, RZ, R218, RZ ;  /* 0x000000daff1d723e */ /* 0x001fe200048060ff */
[----:B------:R-:W-:Y:S01]  /*c680*/  FMUL R216, R216, UR20 ;  /* 0x00000014d8d87c20 */ /* 0x000fe20008400000 */
[----:B------:R-:W-:Y:S01]  /*c690*/  FMUL R215, R215, UR20 ;  /* 0x00000014d7d77c20 */ /* 0x000fe20008400000 */
[----:B------:R0:W-:Y:S01]  /*c6a0*/  @!P3 STG.E.U8 desc[UR16][R26.64+0x8], R33 ;  /* 0x000008211a00b986 */ /* 0x0001e2000c101110 */
[----:B------:R-:W-:Y:S01]  /*c6b0*/  ISETP.LT.OR P3, PT, R35, 0x11, !P0 ;  /* 0x000000112300780c */ /* 0x000fe20004761670 */
[----:B------:R-:W-:Y:S01]  /*c6c0*/  FMUL R213, R213, UR20 ;  /* 0x00000014d5d57c20 */ /* 0x000fe20008400000 */
[----:B------:R-:W-:Y:S01]  /*c6d0*/  F2FP.SATFINITE.E5M2.F32.PACK_AB_MERGE_C R31, RZ, R216, RZ ;  /* 0x000000d8ff1f723e */ /* 0x000fe200048060ff */
[----:B------:R-:W-:Y:S01]  /*c6e0*/  @!P4 STG.E.U8 desc[UR16][R26.64+0x9], R219 ;  /* 0x000009db1a00c986 */ /* 0x000fe2000c101110 */
[C---:B------:R-:W-:Y:S01]  /*c6f0*/  ISETP.LT.OR P4, PT, R35.reuse, 0x12, !P0 ;  /* 0x000000122300780c */ /* 0x040fe20004781670 */
[----:B------:R-:W-:Y:S01]  /*c700*/  FMUL R214, R214, UR20 ;  /* 0x00000014d6d67c20 */ /* 0x000fe20008400000 */
[----:B------:R-:W-:Y:S01]  /*c710*/  F2FP.SATFINITE.E5M2.F32.PACK_AB_MERGE_C R215, RZ, R215, RZ ;  /* 0x000000d7ffd7723e */ /* 0x000fe200048060ff */
[----:B------:R-:W-:Y:S01]  /*c720*/  @!P6 STG.E.U8 desc[UR16][R24.64+0x11], R217 ;  /* 0x000011d91800e986 */ /* 0x000fe2000c101110 */
[C---:B------:R-:W-:Y:S01]  /*c730*/  ISETP.LT.OR P6, PT, R35.reuse, 0x1a, !P1 ;  /* 0x0000001a2300780c */ /* 0x040fe20004fc1670 */
[----:B------:R-:W-:Y:S01]  /*c740*/  FMUL R212, R212, UR20 ;  /* 0x00000014d4d47c20 */ /* 0x000fe20008400000 */
[----:B------:R-:W-:Y:S01]  /*c750*/  F2FP.SATFINITE.E5M2.F32.PACK_AB_MERGE_C R213, RZ, R213, RZ ;  /* 0x000000d5ffd5723e */ /* 0x000fe200048060ff */
[----:B------:R1:W-:Y:S01]  /*c760*/  @!P5 STG.E.U8 desc[UR16][R24.64+0x10], R29 ;  /* 0x0000101d1800d986 */ /* 0x0003e2000c101110 */
[----:B------:R-:W-:Y:S01]  /*c770*/  ISETP.LT.OR P5, PT, R35, 0x19, !P1 ;  /* 0x000000192300780c */ /* 0x000fe20004fa1670 */
[----:B------:R-:W-:Y:S01]  /*c780*/  FMUL R211, R211, UR20 ;  /* 0x00000014d3d37c20 */ /* 0x000fe20008400000 */
[----:B------:R-:W-:Y:S01]  /*c790*/  FMUL R209, R209, UR20 ;  /* 0x00000014d1d17c20 */ /* 0x000fe20008400000 */
[----:B------:R1:W-:Y:S01]  /*c7a0*/  @!P3 STG.E.U8 desc[UR16][R26.64+0x10], R31 ;  /* 0x0000101f1a00b986 */ /* 0x0003e2000c101110 */
[C---:B------:R-:W-:Y:S01]  /*c7b0*/  ISETP.LT.OR P3, PT, R35.reuse, 0x19, !P0 ;  /* 0x000000192300780c */ /* 0x040fe20004761670 */
[----:B------:R-:W-:Y:S01]  /*c7c0*/  FMUL R210, R210, UR20 ;  /* 0x00000014d2d27c20 */ /* 0x000fe20008400000 */
[----:B0-----:R-:W-:Y:S01]  /*c7d0*/  F2FP.SATFINITE.E5M2.F32.PACK_AB_MERGE_C R33, RZ, R212, RZ ;  /* 0x000000d4ff21723e */ /* 0x001fe200048060ff */
[----:B------:R-:W-:Y:S01]  /*c7e0*/  @!P4 STG.E.U8 desc[UR16][R26.64+0x11], R215 ;  /* 0x000011d71a00c986 */ /* 0x000fe2000c101110 */
[C---:B------:R-:W-:Y:S01]  /*c7f0*/  ISETP.LT.OR P4, PT, R35.reuse, 0x1a, !P0 ;  /* 0x0000001a2300780c */ /* 0x040fe20004781670 */
[----:B------:R-:W-:Y:S01]  /*c800*/  FMUL R208, R208, UR20 ;  /* 0x00000014d0d07c20 */ /* 0x000fe20008400000 */
[----:B------:R-:W-:Y:S01]  /*c810*/  F2FP.SATFINITE.E5M2.F32.PACK_AB_MERGE_C R211, RZ, R211, RZ ;  /* 0x000000d3ffd3723e */ /* 0x000fe200048060ff */
[----:B------:R-:W-:Y:S01]  /*c820*/  @!P6 STG.E.U8 desc[UR16][R24.64+0x19], R213 ;  /* 0x000019d51800e986 */ /* 0x000fe2000c101110 */
[----:B------:R-:W-:Y:S01]  /*c830*/  ISETP.LT.OR P6, PT, R35, 0x22, !P1 ;  /* 0x000000222300780c */ /* 0x000fe20004fc1670 */
[----:B------:R-:W-:Y:S01]  /*c840*/  FMUL R207, R207, UR20 ;  /* 0x00000014cfcf7c20 */ /* 0x000fe20008400000 */
[----:B-1----:R-:W-:Y:S01]  /*c850*/  F2FP.SATFINITE.E5M2.F32.PACK_AB_MERGE_C R29, RZ, R214, RZ ;  /* 0x000000d6ff1d723e */ /* 0x002fe200048060ff */
[----:B------:R-:W-:Y:S01]  /*c860*/  FMUL R205, R205, UR20 ;  /* 0x00000014cdcd7c20 */ /* 0x000fe20008400000 */
[----:B------:R-:W-:Y:S01]  /*c870*/  F2FP.SATFINITE.E5M2.F32.PACK_AB_MERGE_C R209, RZ, R209, RZ ;  /* 0x000000d1ffd1723e */ /* 0x000fe200048060ff */
[----:B------:R-:W-:Y:S01]  /*c880*/  FMUL R206, R206, UR20 ;  /* 0x00000014cece7c20 */ /* 0x000fe20008400000 */
[----:B------:R-:W-:Y:S01]  /*c890*/  F2FP.SATFINITE.E5M2.F32.PACK_AB_MERGE_C R31, RZ, R208, RZ ;  /* 0x000000d0ff1f723e */ /* 0x000fe200048060ff */
[----:B------:R0:W-:Y:S01]  /*c8a0*/  @!P5 STG.E.U8 desc[UR16][R24.64+0x18], R29 ;  /* 0x0000181d1800d986 */ /* 0x0001e2000c101110 */
[C---:B------:R-:W-:Y:S01]  /*c8b0*/  ISETP.LT.OR P5, PT, R35.reuse, 0x21, !P1 ;  /* 0x000000212300780c */ /* 0x040fe20004fa1670 */
[----:B------:R-:W-:Y:S01]  /*c8c0*/  FMUL R204, R204, UR20 ;  /* 0x00000014cccc7c20 */ /* 0x000fe20008400000 */
[----:B------:R-:W-:Y:S01]  /*c8d0*/  F2FP.SATFINITE.E5M2.F32.PACK_AB_MERGE_C R207, RZ, R207, RZ ;  /* 0x000000cfffcf723e */ /* 0x000fe200048060ff */
[----:B------:R1:W-:Y:S01]  /*c8e0*/  @!P3 STG.E.U8 desc[UR16][R26.64+0x18], R33 ;  /* 0x000018211a00b986 */ /* 0x0003e2000c101110 */
[----:B------:R-:W-:Y:S01]  /*c8f0*/  ISETP.LT.OR P3, PT, R35, 0x21, !P0 ;  /* 0x000000212300780c */ /* 0x000fe20004761670 */
[----:B------:R-:W-:Y:S01]  /*c900*/  FMUL R203, R203, UR20 ;  /* 0x00000014cbcb7c20 */ /* 0x000fe20008400000 */
[----:B------:R-:W-:Y:S01]  /*c910*/  F2FP.SATFINITE.E5M2.F32.PACK_AB_MERGE_C R205, RZ, R205, RZ ;  /* 0x000000cdffcd723e */ /* 0x000fe200048060ff */
[----:B------:R-:W-:Y:S01]  /*c920*/  @!P4 STG.E.U8 desc[UR16][R26.64+0x19], R211 ;  /* 0x000019d31a00c986 */ /* 0x000fe2000c101110 */
[----:B------:R-:W-:Y:S01]  /*c930*/  ISETP.LT.OR P4, PT, R35, 0x22, !P0 ;  /* 0x000000222300780c */ /* 0x000fe20004781670 */
[----:B------:R-:W-:Y:S01]  /*c940*/  FMUL R201, R201, UR20 ;  /* 0x00000014c9c97c20 */ /* 0x000fe20008400000 */
[----:B------:R-:W-:Y:S01]  /*c950*/  F2FP.SATFINITE.E5M2.F32.PACK_AB_MERGE_C R203, RZ, R203, RZ ;  /* 0x000000cbffcb723e */ /* 0x000fe200048060ff */
[----:B------:R-:W-:Y:S01]  /*c960*/  @!P6 STG.E.U8 desc[UR16][R24.64+0x21], R209 ;  /* 0x000021d11800e986 */ /* 0x000fe2000c101110 */
[----:B------:R-:W-:Y:S01]  /*c970*/  ISETP.LT.OR P6, PT, R35, 0x2a, !P1 ;  /* 0x0000002a2300780c */ /* 0x000fe20004fc1670 */
[----:B------:R-:W-:Y:S01]  /*c980*/  FMUL R202, R202, UR20 ;  /* 0x00000014caca7c20 */ /* 0x000fe20008400000 */
[----:B0-----:R-:W-:Y:S01]  /*c990*/  F2FP.SATFINITE.E5M2.F32.PACK_AB_MERGE_C R29, RZ, R210, RZ ;  /* 0x000000d2ff1d723e */ /* 0x001fe200048060ff */
[----:B------:R-:W-:Y:S01]  /*c9a0*/  FMUL R200, R200, UR20 ;  /* 0x00000014c8c87c20 */ /* 0x000fe20008400000 */
[----:B-1----:R-:W-:Y:S01]  /*c9b0*/  F2FP.SATFINITE.E5M2.F32.PACK_AB_MERGE_C R33, RZ, R204, RZ ;  /* 0x000000ccff21723e */ /* 0x002fe200048060ff */
[----:B------:R-:W-:Y:S01]  /*c9c0*/  FMUL R199, R199, UR20 ;  /* 0x00000014c7c77c20 */ /* 0x000fe20008400000 */
[----:B------:R-:W-:Y:S01]  /*c9d0*/  F2FP.SATFINITE.E5M2.F32.PACK_AB_MERGE_C R201, RZ, R201, RZ ;  /* 0x000000c9ffc9723e */ /* 0x000fe200048060ff */
[----:B------:R0:W-:Y:S01]  /*c9e0*/  @!P5 STG.E.U8 desc[UR16][R24.64+0x20], R29 ;  /* 0x0000201d1800d986 */ /* 0x0001e2000c101110 */
[----:B------:R-:W-:Y:S01]  /*c9f0*/  ISETP.LT.OR P5, PT, R35, 0x29, !P1 ;  /* 0x000000292300780c */ /* 0x000fe20004fa1670 */
[----:B------:R-:W-:Y:S01]  /*ca00*/  FMUL R197, R197, UR20 ;  /* 0x00000014c5c57c20 */ /* 0x000fe20008400000 */
[----:B------:R-:W-:Y:S01]  /*ca10*/  F2FP.SATFINITE.E5M2.F32.PACK_AB_MERGE_C R199, RZ, R199, RZ ;  /* 0x000000c7ffc7723e */ /* 0x000fe200048060ff */
[----:B------:R1:W-:Y:S01]  /*ca20*/  @!P3 STG.E.U8 desc[UR16][R26.64+0x20], R31 ;  /* 0x0000201f1a00b986 */ /* 0x0003e2000c101110 */
[C---:B------:R-:W-:Y:S01]  /*ca30*/  ISETP.LT.OR P3, PT, R35.reuse, 0x29, !P0 ;  /* 0x000000292300780c */ /* 0x040fe20004761670 */
[----:B------:R-:W-:Y:S01]  /*ca40*/  FMUL R198, R198, UR20 ;  /* 0x00000014c6c67c20 */ /* 0x000fe20008400000 */
[----:B------:R-:W-:Y:S01]  /*ca50*/  F2FP.SATFINITE.E5M2.F32.PACK_AB_MERGE_C R197, RZ, R197, RZ ;  /* 0x000000c5ffc5723e */ /* 0x000fe200048060ff */
[----:B------:R-:W-:Y:S01]  /*ca60*/  @!P4 STG.E.U8 desc[UR16][R26.64+0x21], R207 ;  /* 0x000021cf1a00c986 */ /* 0x000fe2000c101110 */
[----:B------:R-:W-:Y:S01]  /*ca70*/  ISETP.LT.OR P4, PT, R35, 0x2a, !P0 ;  /* 0x0000002a2300780c */ /* 0x000fe20004781670 */
[----:B------:R-:W-:Y:S01]  /*ca80*/  FMUL R196, R196, UR20 ;  /* 0x00000014c4c47c20 */ /* 0x000fe20008400000 */
[----:B------:R-:W-:Y:S01]  /*ca90*/  FMUL R195, R195, UR20 ;  /* 0x00000014c3c37c20 */ /* 0x000fe20008400000 */
        /* <DEDUP_REMOVED lines=27> */
[----:B------:R-:W-:Y:S01]  /*cc50*/  FMUL R186, R186, UR20 ;  /* 0x00000014baba7c20 */ /* 0x000fe20008400000 */
        /* <DEDUP_REMOVED lines=156> */
[----:B-----5:R-:W-:Y:S01]  /*d620*/  FMUL R0, R0, UR20 ;  /* 0x0000001400007c20 */ /* 0x020fe20008400000 */
[----:B-1----:R-:W-:Y:S01]  /*d630*/  F2FP.SATFINITE.E5M2.F32.PACK_AB_MERGE_C R33, RZ, R164, RZ ;  /* 0x000000a4ff21723e */ /* 0x002fe200048060ff */
        /* <DEDUP_REMOVED lines=9> */
[----:B------:R-:W-:Y:S01]  /*d6d0*/  FMUL R4, R4, UR20 ;  /* 0x0000001404047c20 */ /* 0x000fe20008400000 */
[----:B------:R-:W-:Y:S01]  /*d6e0*/  @!P4 STG.E.U8 desc[UR16][R26.64+0x71], R167 ;  /* 0x000071a71a00c986 */ /* 0x000fe2000c101110 */
[----:B------:R-:W-:-:S03]  /*d6f0*/  ISETP.LT.OR P4, PT, R35, 0x7a, !P0 ;  /* 0x0000007a2300780c */ /* 0x000fc60004781670 */
[----:B------:R-:W-:Y:S01]  /*d700*/  @!P6 STG.E.U8 desc[UR16][R24.64+0x79], R165 ;  /* 0x000079a51800e986 */ /* 0x000fe2000c101110 */
[----:B------:R-:W-:Y:S02]  /*d710*/  ISETP.LT.OR P6, PT, R35, 0x82, !P1 ;  /* 0x000000822300780c */ /* 0x000fe40004fc1670 */
[----:B0-----:R-:W-:Y:S01]  /*d720*/  F2FP.SATFINITE.E5M2.F32.PACK_AB_MERGE_C R29, RZ, R166, RZ ;  /* 0x000000a6ff1d723e */ /* 0x001fe200048060ff */
[----:B------:R-:W4:Y:S01]  /*d730*/  LDL.LU R220, [R1+0x14] ;  /* 0x0000140001dc7983 */ /* 0x000f220000300800 */
[----:B-1----:R-:W-:-:S03]  /*d740*/  F2FP.SATFINITE.E5M2.F32.PACK_AB_MERGE_C R31, RZ, R160, RZ ;  /* 0x000000a0ff1f723e */ /* 0x002fc600048060ff */
[----:B------:R0:W-:Y:S01]  /*d750*/  @!P5 STG.E.U8 desc[UR16][R24.64+0x78], R29 ;  /* 0x0000781d1800d986 */ /* 0x0001e2000c101110 */
[----:B------:R-:W-:-:S03]  /*d760*/  ISETP.LT.OR P5, PT, R35, 0x81, !P1 ;  /* 0x000000812300780c */ /* 0x000fc60004fa1670 */
[----:B------:R1:W-:Y:S01]  /*d770*/  @!P3 STG.E.U8 desc[UR16][R26.64+0x78], R33 ;  /* 0x000078211a00b986 */ /* 0x0003e2000c101110 */
[----:B------:R-:W-:-:S03]  /*d780*/  ISETP.LT.OR P3, PT, R35, 0x81, !P0 ;  /* 0x000000812300780c */ /* 0x000fc60004761670 */
        /* <DEDUP_REMOVED lines=26> */
[----:B0-----:R-:W-:Y:S02]  /*d930*/  F2FP.SATFINITE.E5M2.F32.PACK_AB_MERGE_C R29, RZ, R154, RZ ;  /* 0x0000009aff1d723e */ /* 0x001fe400048060ff */
[----:B-1----:R-:W-:-:S03]  /*d940*/  F2FP.SATFINITE.E5M2.F32.PACK_AB_MERGE_C R33, RZ, R20, RZ ;  /* 0x00000014ff21723e */ /* 0x002fc600048060ff */
[----:B------:R0:W-:Y:S01]  /*d950*/  @!P5 STG.E.U8 desc[UR16][R24.64+0x90], R29 ;  /* 0x0000901d1800d986 */ /* 0x0001e2000c101110 */
[----:B------:R-:W-:-:S03]  /*d960*/  ISETP.LT.OR P5, PT, R35, 0x99, !P1 ;  /* 0x000000992300780c */ /* 0x000fc60004fa1670 */
[----:B------:R-:W-:Y:S01]  /*d970*/  @!P3 STG.E.U8 desc[UR16][R26.64+0x90], R31 ;  /* 0x0000901f1a00b986 */ /* 0x000fe2000c101110 */
[----:B------:R-:W-:-:S03]  /*d980*/  ISETP.LT.OR P3, PT, R35, 0x99, !P0 ;  /* 0x000000992300780c */ /* 0x000fc60004761670 */
[----:B------:R1:W-:Y:S01]  /*d990*/  @!P4 STG.E.U8 desc[UR16][R26.64+0x91], R23 ;  /* 0x000091171a00c986 */ /* 0x0003e2000c101110 */
[----:B------:R-:W-:-:S03]  /*d9a0*/  ISETP.LT.OR P4, PT, R35, 0x9a, !P0 ;  /* 0x0000009a2300780c */ /* 0x000fc60004781670 */
[----:B------:R2:W-:Y:S01]  /*d9b0*/  @!P6 STG.E.U8 desc[UR16][R24.64+0x99], R21 ;  /* 0x000099151800e986 */ /* 0x0005e2000c101110 */
[----:B------:R-:W-:Y:S02]  /*d9c0*/  ISETP.LT.OR P6, PT, R35, 0xa2, !P1 ;  /* 0x000000a22300780c */ /* 0x000fe40004fc1670 */
[----:B0-----:R-:W-:-:S05]  /*d9d0*/  F2FP.SATFINITE.E5M2.F32.PACK_AB_MERGE_C R29, RZ, R22, RZ ;  /* 0x00000016ff1d723e */ /* 0x001fca00048060ff */
[----:B------:R-:W-:Y:S01]  /*d9e0*/  @!P5 STG.E.U8 desc[UR16][R24.64+0x98], R29 ;  /* 0x0000981d1800d986 */ /* 0x000fe2000c101110 */
[C---:B------:R-:W-:Y:S02]  /*d9f0*/  ISETP.LT.OR P5, PT, R35.reuse, 0xa1, !P1 ;  /* 0x000000a12300780c */ /* 0x040fe40004fa1670 */
[----:B-1----:R-:W-:Y:S01]  /*da00*/  F2FP.SATFINITE.E5M2.F32.PACK_AB_MERGE_C R23, RZ, R18, RZ ;  /* 0x00000012ff17723e */ /* 0x002fe200048060ff */
[----:B------:R-:W-:Y:S01]  /*da10*/  @!P3 STG.E.U8 desc[UR16][R26.64+0x98], R33 ;  /* 0x000098211a00b986 */ /* 0x000fe2000c101110 */
[C---:B------:R-:W-:Y:S02]  /*da20*/  ISETP.LT.OR P3, PT, R35.reuse, 0xa1, !P0 ;  /* 0x000000a12300780c */ /* 0x040fe40004761670 */
[----:B--2---:R-:W-:Y:S01]  /*da30*/  F2FP.SATFINITE.E5M2.F32.PACK_AB_MERGE_C R21, RZ, R16, RZ ;  /* 0x00000010ff15723e */ /* 0x004fe200048060ff */
[----:B------:R0:W-:Y:S01]  /*da40*/  @!P4 STG.E.U8 desc[UR16][R26.64+0x99], R19 ;  /* 0x000099131a00c986 */ /* 0x0001e2000c101110 */
[----:B------:R-:W-:-:S03]  /*da50*/  ISETP.LT.OR P4, PT, R35, 0xa2, !P0 ;  /* 0x000000a22300780c */ /* 0x000fc60004781670 */
[----:B------:R1:W-:Y:S01]  /*da60*/  @!P6 STG.E.U8 desc[UR16][R24.64+0xa1], R17 ;  /* 0x0000a1111800e986 */ /* 0x0003e2000c101110 */
[----:B------:R-:W-:-:S03]  /*da70*/  ISETP.LT.OR P6, PT, R35, 0xaa, !P1 ;  /* 0x000000aa2300780c */ /* 0x000fc60004fc1670 */
[----:B------:R-:W-:Y:S01]  /*da80*/  @!P5 STG.E.U8 desc[UR16][R24.64+0xa0], R23 ;  /* 0x0000a0171800d986 */ /* 0x000fe2000c101110 */
[----:B------:R-:W-:-:S03]  /*da90*/  ISETP.LT.OR P5, PT, R35, 0xa9, !P1 ;  /* 0x000000a92300780c */ /* 0x000fc60004fa1670 */
[----:B------:R-:W-:Y:S01]  /*daa0*/  @!P3 STG.E.U8 desc[UR16][R26.64+0xa0], R21 ;  /* 0x0000a0151a00b986 */ /* 0x000fe2000c101110 */
[C---:B------:R-:W-:Y:S02]  /*dab0*/  ISETP.LT.OR P3, PT, R35.reuse, 0xa9, !P0 ;  /* 0x000000a92300780c */ /* 0x040fe40004761670 */
[----:B0-----:R-:W-:Y:S01]  /*dac0*/  F2FP.SATFINITE.E5M2.F32.PACK_AB_MERGE_C R19, RZ, R14, RZ ;  /* 0x0000000eff13723e */ /* 0x001fe200048060ff */
[----:B------:R0:W-:Y:S01]  /*dad0*/  @!P4 STG.E.U8 desc[UR16][R26.64+0xa1], R15 ;  /* 0x0000a10f1a00c986 */ /* 0x0001e2000c101110 */
[C---:B------:R-:W-:Y:S02]  /*dae0*/  ISETP.LT.OR P4, PT, R35.reuse, 0xaa, !P0 ;  /* 0x000000aa2300780c */ /* 0x040fe40004781670 */
[----:B-1----:R-:W-:Y:S01]  /*daf0*/  F2FP.SATFINITE.E5M2.F32.PACK_AB_MERGE_C R17, RZ, R12, RZ ;  /* 0x0000000cff11723e */ /* 0x002fe200048060ff */
        /* <DEDUP_REMOVED lines=15> */
[----:B0-----:R-:W-:Y:S02]  /*dbf0*/  F2FP.SATFINITE.E5M2.F32.PACK_AB_MERGE_C R11, RZ, R6, RZ ;  /* 0x00000006ff0b723e */ /* 0x001fe400048060ff */
[C---:B------:R-:W-:Y:S01]  /*dc00*/  ISETP.LT.OR P3, PT, R35.reuse, 0xb9, !P0 ;  /* 0x000000b92300780c */ /* 0x040fe20004761670 */
[----:B------:R0:W-:Y:S01]  /*dc10*/  @!P4 STG.E.U8 desc[UR16][R26.64+0xb1], R7 ;  /* 0x0000b1071a00c986 */ /* 0x0001e2000c101110 */
[----:B-1----:R-:W-:Y:S02]  /*dc20*/  F2FP.SATFINITE.E5M2.F32.PACK_AB_MERGE_C R9, RZ, R4, RZ ;  /* 0x00000004ff09723e */ /* 0x002fe400048060ff */
[----:B------:R-:W-:Y:S01]  /*dc30*/  ISETP.LT.OR P4, PT, R35, 0xba, !P0 ;  /* 0x000000ba2300780c */ /* 0x000fe20004781670 */
[----:B------:R1:W-:Y:S04]  /*dc40*/  @!P6 STG.E.U8 desc[UR16][R24.64+0xb9], R5 ;  /* 0x0000b9051800e986 */ /* 0x0003e8000c101110 */
[----:B------:R2:W-:Y:S01]  /*dc50*/  @!P5 STG.E.U8 desc[UR16][R24.64+0xb8], R11 ;  /* 0x0000b80b1800d986 */ /* 0x0005e2000c101110 */
[----:B------:R-:W-:Y:S01]  /*dc60*/  FMUL R4, R227, UR20 ;  /* 0x00000014e3047c20 */ /* 0x000fe20008400000 */
[----:B------:R-:W-:-:S02]  /*dc70*/  ISETP.LT.OR P5, PT, R35, 0xc1, !P1 ;  /* 0x000000c12300780c */ /* 0x000fc40004fa1670 */
[----:B0-----:R-:W-:Y:S02]  /*dc80*/  F2FP.SATFINITE.E5M2.F32.PACK_AB_MERGE_C R7, RZ, R3, RZ ;  /* 0x00000003ff07723e */ /* 0x001fe400048060ff */
[----:B-1----:R-:W-:Y:S01]  /*dc90*/  F2FP.SATFINITE.E5M2.F32.PACK_AB_MERGE_C R5, RZ, R0, RZ ;  /* 0x00000000ff05723e */ /* 0x002fe200048060ff */
[----:B---3--:R-:W-:Y:S01]  /*dca0*/  FMUL R0, R222, UR20 ;  /* 0x00000014de007c20 */ /* 0x008fe20008400000 */
[----:B------:R-:W-:Y:S01]  /*dcb0*/  ISETP.LT.OR P6, PT, R35, 0xc2, !P1 ;  /* 0x000000c22300780c */ /* 0x000fe20004fc1670 */
[----:B------:R-:W3:Y:S01]  /*dcc0*/  LDL.LU R222, [R1+0x20] ;  /* 0x0000200001de7983 */ /* 0x000ee20000300800 */
[----:B--2---:R-:W-:Y:S02]  /*dcd0*/  F2FP.SATFINITE.E5M2.F32.PACK_AB_MERGE_C R11, RZ, R2, RZ ;  /* 0x00000002ff0b723e */ /* 0x004fe400048060ff */
[----:B------:R-:W-:Y:S01]  /*dce0*/  F2FP.SATFINITE.E5M2.F32.PACK_AB_MERGE_C R13, RZ, R0, RZ ;  /* 0x00000000ff0d723e */ /* 0x000fe200048060ff */
[----:B----4-:R-:W-:Y:S01]  /*dcf0*/  FMUL R0, R224, UR20 ;  /* 0x00000014e0007c20 */ /* 0x010fe20008400000 */
[----:B------:R-:W-:Y:S01]  /*dd00*/  FMUL R2, R225, UR20 ;  /* 0x00000014e1027c20 */ /* 0x000fe20008400000 */
[----:B------:R-:W2:Y:S04]  /*dd10*/  LDL.LU R224, [R1+0x24] ;  /* 0x0000240001e07983 */ /* 0x000ea80000300800 */
[----:B------:R-:W4:Y:S01]  /*dd20*/  LDL.LU R225, [R1+0x28] ;  /* 0x0000280001e17983 */ /* 0x000f220000300800 */
[----:B------:R-:W-:-:S03]  /*dd30*/  FMUL R3, R226, UR20 ;  /* 0x00000014e2037c20 */ /* 0x000fc60008400000 */
[----:B------:R-:W4:Y:S04]  /*dd40*/  LDL.LU R226, [R1+0x2c] ;  /* 0x00002c0001e27983 */ /* 0x000f280000300800 */
[----:B------:R-:W4:Y:S04]  /*dd50*/  LDL.LU R227, [R1+0x30] ;  /* 0x0000300001e37983 */ /* 0x000f280000300800 */
[----:B------:R-:W-:Y:S01]  /*dd60*/  @!P3 STG.E.U8 desc[UR16][R26.64+0xb8], R9 ;  /* 0x0000b8091a00b986 */ /* 0x000fe2000c101110 */
[----:B------:R-:W-:-:S03]  /*dd70*/  ISETP.LT.OR P3, PT, R35, 0xc1, !P0 ;  /* 0x000000c12300780c */ /* 0x000fc60004761670 */
[----:B------:R0:W-:Y:S01]  /*dd80*/  @!P4 STG.E.U8 desc[UR16][R26.64+0xb9], R7 ;  /* 0x0000b9071a00c986 */ /* 0x0001e2000c101110 */
[----:B------:R-:W-:-:S03]  /*dd90*/  ISETP.LT.OR P4, PT, R35, 0xc2, !P0 ;  /* 0x000000c22300780c */ /* 0x000fc60004781670 */
[----:B------:R-:W-:Y:S01]  /*dda0*/  @!P5 STG.E.U8 desc[UR16][R24.64+0xc0], R11 ;  /* 0x0000c00b1800d986 */ /* 0x000fe2000c101110 */
[----:B------:R-:W-:-:S03]  /*ddb0*/  ISETP.LT.OR P5, PT, R35, 0xc9, !P1 ;  /* 0x000000c92300780c */ /* 0x000fc60004fa1670 */
[----:B------:R1:W-:Y:S01]  /*ddc0*/  @!P6 STG.E.U8 desc[UR16][R24.64+0xc1], R5 ;  /* 0x0000c1051800e986 */ /* 0x0003e2000c101110 */
[----:B0-----:R-:W-:-:S03]  /*ddd0*/  F2FP.SATFINITE.E5M2.F32.PACK_AB_MERGE_C R7, RZ, R0, RZ ;  /* 0x00000000ff07723e */ /* 0x001fc600048060ff */
[----:B------:R-:W-:Y:S01]  /*dde0*/  @!P3 STG.E.U8 desc[UR16][R26.64+0xc0], R13 ;  /* 0x0000c00d1a00b986 */ /* 0x000fe2000c101110 */
[C---:B------:R-:W-:Y:S02]  /*ddf0*/  ISETP.LT.OR P6, PT, R35.reuse, 0xca, !P1 ;  /* 0x000000ca2300780c */ /* 0x040fe40004fc1670 */
[----:B-1----:R-:W-:Y:S01]  /*de00*/  F2FP.SATFINITE.E5M2.F32.PACK_AB_MERGE_C R5, RZ, R2, RZ ;  /* 0x00000002ff05723e */ /* 0x002fe200048060ff */
[----:B------:R0:W-:Y:S01]  /*de10*/  @!P4 STG.E.U8 desc[UR16][R26.64+0xc1], R7 ;  /* 0x0000c1071a00c986 */ /* 0x0001e2000c101110 */
[C---:B------:R-:W-:Y:S02]  /*de20*/  ISETP.LT.OR P3, PT, R35.reuse, 0xc9, !P0 ;  /* 0x000000c92300780c */ /* 0x040fe40004761670 */
[C---:B------:R-:W-:Y:S01]  /*de30*/  ISETP.LT.OR P4, PT, R35.reuse, 0xca, !P0 ;  /* 0x000000ca2300780c */ /* 0x040fe20004781670 */
[----:B------:R1:W-:Y:S01]  /*de40*/  @!P5 STG.E.U8 desc[UR16][R24.64+0xc8], R5 ;  /* 0x0000c8051800d986 */ /* 0x0003e2000c101110 */
[----:B------:R-:W-:Y:S02]  /*de50*/  ISETP.LT.OR P5, PT, R35, 0xd1, !P1 ;  /* 0x000000d12300780c */ /* 0x000fe40004fa1670 */
[----:B------:R-:W-:-:S02]  /*de60*/  F2FP.SATFINITE.E5M2.F32.PACK_AB_MERGE_C R9, RZ, R3, RZ ;  /* 0x00000003ff09723e */ /* 0x000fc400048060ff */
[----:B------:R-:W-:-:S03]  /*de70*/  F2FP.SATFINITE.E5M2.F32.PACK_AB_MERGE_C R11, RZ, R4, RZ ;  /* 0x00000004ff0b723e */ /* 0x000fc600048060ff */
[----:B------:R1:W-:Y:S04]  /*de80*/  @!P6 STG.E.U8 desc[UR16][R24.64+0xc9], R9 ;  /* 0x0000c9091800e986 */ /* 0x0003e8000c101110 */
[----:B------:R-:W-:Y:S01]  /*de90*/  @!P3 STG.E.U8 desc[UR16][R26.64+0xc8], R11 ;  /* 0x0000c80b1a00b986 */ /* 0x000fe2000c101110 */
[----:B------:R-:W-:-:S03]  /*dea0*/  FMUL R0, R220, UR20 ;  /* 0x00000014dc007c20 */ /* 0x000fc60008400000 */
[----:B------:R-:W4:Y:S02]  /*deb0*/  LDL.LU R220, [R1+0x34] ;  /* 0x0000340001dc7983 */ /* 0x000f240000300800 */
[----:B0-----:R-:W-:Y:S01]  /*dec0*/  F2FP.SATFINITE.E5M2.F32.PACK_AB_MERGE_C R7, RZ, R0, RZ ;  /* 0x00000000ff07723e */ /* 0x001fe200048060ff */
[----:B------:R-:W-:Y:S02]  /*ded0*/  FMUL R2, R221, UR20 ;  /* 0x00000014dd027c20 */ /* 0x000fe40008400000 */
[----:B------:R-:W4:Y:S03]  /*dee0*/  LDL.LU R221, [R1+0x38] ;  /* 0x0000380001dd7983 */ /* 0x000f260000300800 */
[----:B-1----:R-:W-:Y:S01]  /*def0*/  F2FP.SATFINITE.E5M2.F32.PACK_AB_MERGE_C R5, RZ, R2, RZ ;  /* 0x00000002ff05723e */ /* 0x002fe200048060ff */
[----:B------:R-:W-:Y:S04]  /*df00*/  @!P4 STG.E.U8 desc[UR16][R26.64+0xc9], R7 ;  /* 0x0000c9071a00c986 */ /* 0x000fe8000c101110 */
[----:B------:R0:W-:Y:S01]  /*df10*/  @!P5 STG.E.U8 desc[UR16][R24.64+0xd0], R5 ;  /* 0x0000d0051800d986 */ /* 0x0001e2000c101110 */
[----:B------:R-:W-:-:S03]  /*df20*/  FMUL R3, R223, UR20 ;  /* 0x00000014df037c20 */ /* 0x000fc60008400000 */
[----:B------:R-:W4:Y:S02]  /*df30*/  LDL.LU R223, [R1+0x3c] ;  /* 0x00003c0001df7983 */ /* 0x000f240000300800 */
[----:B------:R-:W-:Y:S01]  /*df40*/  F2FP.SATFINITE.E5M2.F32.PACK_AB_MERGE_C R9, RZ, R3, RZ ;  /* 0x00000003ff09723e */ /* 0x000fe200048060ff */
[----:B---3--:R-:W-:Y:S02]  /*df50*/  FMUL R0, R222, UR20 ;  /* 0x00000014de007c20 */ /* 0x008fe40008400000 */
[----:B------:R-:W3:Y:S03]  /*df60*/  LDL.LU R222, [R1+0x40] ;  /* 0x0000400001de7983 */ /* 0x000ee60000300800 */
[----:B------:R-:W-:Y:S01]  /*df70*/  F2FP.SATFINITE.E5M2.F32.PACK_AB_MERGE_C R13, RZ, R0, RZ ;  /* 0x00000000ff0d723e */ /* 0x000fe200048060ff */
[----:B--2---:R-:W-:Y:S02]  /*df80*/  FMUL R2, R224, UR20 ;  /* 0x00000014e0027c20 */ /* 0x004fe40008400000 */
[----:B------:R-:W2:Y:S01]  /*df90*/  LDL.LU R224, [R1+0x44] ;  /* 0x0000440001e07983 */ /* 0x000ea20000300800 */
[----:B----4-:R-:W-:-:S03]  /*dfa0*/  FMUL R0, R225, UR20 ;  /* 0x00000014e1007c20 */ /* 0x010fc60008400000 */
[----:B------:R-:W4:Y:S01]  /*dfb0*/  LDL.LU R225, [R1+0x48] ;  /* 0x0000480001e17983 */ /* 0x000f220000300800 */
[----:B------:R-:W-:Y:S01]  /*dfc0*/  FMUL R3, R226, UR20 ;  /* 0x00000014e2037c20 */ /* 0x000fe20008400000 */
[----:B0-----:R-:W-:Y:S02]  /*dfd0*/  F2FP.SATFINITE.E5M2.F32.PACK_AB_MERGE_C R5, RZ, R0, RZ ;  /* 0x00000000ff05723e */ /* 0x001fe400048060ff */
[----:B------:R-:W4:Y:S01]  /*dfe0*/  LDL.LU R226, [R1+0x4c] ;  /* 0x00004c0001e27983 */ /* 0x000f220000300800 */
[----:B------:R-:W-:-:S03]  /*dff0*/  FMUL R0, R227, UR20 ;  /* 0x00000014e3007c20 */ /* 0x000fc60008400000 */
[----:B------:R-:W4:Y:S01]  /*e000*/  LDL.LU R227, [R1+0x50] ;  /* 0x0000500001e37983 */ /* 0x000f220000300800 */
[C---:B------:R-:W-:Y:S02]  /*e010*/  ISETP.LT.OR P6, PT, R35.reuse, 0xd2, !P1 ;  /* 0x000000d22300780c */ /* 0x040fe40004fc1670 */
[C---:B------:R-:W-:Y:S01]  /*e020*/  ISETP.LT.OR P4, PT, R35.reuse, 0xd2, !P0 ;  /* 0x000000d22300780c */ /* 0x040fe20004781670 */
[----:B------:R-:W4:Y:S01]  /*e030*/  LDL.LU R218, [R1+0x54] ;  /* 0x0000540001da7983 */ /* 0x000f220000300800 */
[C---:B------:R-:W-:Y:S02]  /*e040*/  ISETP.LT.OR P3, PT, R35.reuse, 0xd1, !P0 ;  /* 0x000000d12300780c */ /* 0x040fe40004761670 */
[----:B------:R-:W-:Y:S02]  /*e050*/  ISETP.LT.OR P5, PT, R35, 0xd9, !P1 ;  /* 0x000000d92300780c */ /* 0x000fe40004fa1670 */
[----:B------:R-:W-:Y:S02]  /*e060*/  F2FP.SATFINITE.E5M2.F32.PACK_AB_MERGE_C R7, RZ, R2, RZ ;  /* 0x00000002ff07723e */ /* 0x000fe400048060ff */
[----:B------:R-:W-:-:S03]  /*e070*/  F2FP.SATFINITE.E5M2.F32.PACK_AB_MERGE_C R11, RZ, R0, RZ ;  /* 0x00000000ff0b723e */ /* 0x000fc600048060ff */
[----:B------:R0:W-:Y:S01]  /*e080*/  @!P6 STG.E.U8 desc[UR16][R24.64+0xd1], R9 ;  /* 0x0000d1091800e986 */ /* 0x0001e2000c101110 */
[----:B------:R-:W-:-:S03]  /*e090*/  ISETP.LT.OR P6, PT, R35, 0xda, !P1 ;  /* 0x000000da2300780c */ /* 0x000fc60004fc1670 */
[----:B------:R-:W-:Y:S01]  /*e0a0*/  @!P4 STG.E.U8 desc[UR16][R26.64+0xd1], R7 ;  /* 0x0000d1071a00c986 */ /* 0x000fe2000c101110 */
[----:B------:R-:W-:-:S03]  /*e0b0*/  ISETP.LT.OR P4, PT, R35, 0xda, !P0 ;  /* 0x000000da2300780c */ /* 0x000fc60004781670 */
[----:B------:R-:W-:Y:S01]  /*e0c0*/  @!P3 STG.E.U8 desc[UR16][R26.64+0xd0], R13 ;  /* 0x0000d00d1a00b986 */ /* 0x000fe2000c101110 */
[----:B0-----:R-:W-:-:S03]  /*e0d0*/  F2FP.SATFINITE.E5M2.F32.PACK_AB_MERGE_C R9, RZ, R3, RZ ;  /* 0x00000003ff09723e */ /* 0x001fc600048060ff */
[----:B------:R0:W-:Y:S04]  /*e0e0*/  @!P5 STG.E.U8 desc[UR16][R24.64+0xd8], R5 ;  /* 0x0000d8051800d986 */ /* 0x0001e8000c101110 */
[----:B------:R1:W-:Y:S01]  /*e0f0*/  @!P6 STG.E.U8 desc[UR16][R24.64+0xd9], R9 ;  /* 0x0000d9091800e986 */ /* 0x0003e2000c101110 */
[----:B------:R-:W-:-:S03]  /*e100*/  FMUL R0, R220, UR20 ;  /* 0x00000014dc007c20 */ /* 0x000fc60008400000 */
[----:B------:R-:W4:Y:S02]  /*e110*/  LDL.LU R220, [R1+0x58] ;  /* 0x0000580001dc7983 */ /* 0x000f240000300800 */
[----:B0-----:R-:W-:Y:S01]  /*e120*/  F2FP.SATFINITE.E5M2.F32.PACK_AB_MERGE_C R5, RZ, R0, RZ ;  /* 0x00000000ff05723e */ /* 0x001fe200048060ff */
[----:B------:R-:W-:Y:S02]  /*e130*/  FMUL R2, R221, UR20 ;  /* 0x00000014dd027c20 */ /* 0x000fe40008400000 */
[----:B------:R-:W4:Y:S03]  /*e140*/  LDL.LU R221, [R1+0x5c] ;  /* 0x00005c0001dd7983 */ /* 0x000f260000300800 */
[----:B------:R-:W-:Y:S01]  /*e150*/  F2FP.SATFINITE.E5M2.F32.PACK_AB_MERGE_C R7, RZ, R2, RZ ;  /* 0x00000002ff07723e */ /* 0x000fe200048060ff */
[----:B------:R0:W-:Y:S01]  /*e160*/  @!P4 STG.E.U8 desc[UR16][R26.64+0xd9], R5 ;  /* 0x0000d9051a00c986 */ /* 0x0001e2000c101110 */
[----:B------:R-:W-:-:S03]  /*e170*/  FMUL R3, R223, UR20 ;  /* 0x00000014df037c20 */ /* 0x000fc60008400000 */
[----:B------:R-:W4:Y:S02]  /*e180*/  LDL.LU R223, [R1+0x60] ;  /* 0x0000600001df7983 */ /* 0x000f240000300800 */
[----:B-1----:R-:W-:Y:S01]  /*e190*/  F2FP.SATFINITE.E5M2.F32.PACK_AB_MERGE_C R9, RZ, R3, RZ ;  /* 0x00000003ff09723e */ /* 0x002fe200048060ff */
[----:B---3--:R-:W-:Y:S02]  /*e1a0*/  FMUL R4, R222, UR20 ;  /* 0x00000014de047c20 */ /* 0x008fe40008400000 */
[----:B------:R-:W3:Y:S01]  /*e1b0*/  LDL.LU R222, [R1+0x64] ;  /* 0x0000640001de7983 */ /* 0x000ee20000300800 */
[----:B--2---:R-:W-:-:S03]  /*e1c0*/  FMUL R0, R224, UR20 ;  /* 0x00000014e0007c20 */ /* 0x004fc60008400000 */
[----:B------:R-:W2:Y:S01]  /*e1d0*/  LDL.LU R224, [R1+0x68] ;  /* 0x0000680001e07983 */ /* 0x000ea20000300800 */
[----:B----4-:R-:W-:Y:S01]  /*e1e0*/  FMUL R2, R225, UR20 ;  /* 0x00000014e1027c20 */ /* 0x010fe20008400000 */
[----:B0-----:R-:W-:Y:S02]  /*e1f0*/  F2FP.SATFINITE.E5M2.F32.PACK_AB_MERGE_C R5, RZ, R0, RZ ;  /* 0x00000000ff05723e */ /* 0x001fe400048060ff */
[----:B------:R-:W4:Y:S01]  /*e200*/  LDL.LU R225, [R1+0x6c] ;  /* 0x00006c0001e17983 */ /* 0x000f220000300800 */
[----:B------:R-:W-:-:S03]  /*e210*/  FMUL R3, R226, UR20 ;  /* 0x00000014e2037c20 */ /* 0x000fc60008400000 */
[----:B------:R-:W4:Y:S01]  /*e220*/  LDL.LU R226, [R1+0x70] ;  /* 0x0000700001e27983 */ /* 0x000f220000300800 */
[----:B------:R-:W-:-:S03]  /*e230*/  FMUL R0, R227, UR20 ;  /* 0x00000014e3007c20 */ /* 0x000fc60008400000 */
[----:B------:R-:W4:Y:S01]  /*e240*/  LDL.LU R227, [R1+0x74] ;  /* 0x0000740001e37983 */ /* 0x000f220000300800 */
[C---:B------:R-:W-:Y:S02]  /*e250*/  ISETP.LT.OR P3, PT, R35.reuse, 0xd9, !P0 ;  /* 0x000000d92300780c */ /* 0x040fe40004761670 */
[C---:B------:R-:W-:Y:S02]  /*e260*/  ISETP.LT.OR P5, PT, R35.reuse, 0xe1, !P1 ;  /* 0x000000e12300780c */ /* 0x040fe40004fa1670 */
[C---:B------:R-:W-:Y:S02]  /*e270*/  ISETP.LT.OR P6, PT, R35.reuse, 0xe2, !P1 ;  /* 0x000000e22300780c */ /* 0x040fe40004fc1670 */
[----:B------:R-:W-:-:S07]  /*e280*/  ISETP.LT.OR P4, PT, R35, 0xe2, !P0 ;  /* 0x000000e22300780c */ /* 0x000fce0004781670 */
[----:B------:R-:W-:Y:S01]  /*e290*/  @!P3 STG.E.U8 desc[UR16][R26.64+0xd8], R11 ;  /* 0x0000d80b1a00b986 */ /* 0x000fe2000c101110 */
[----:B------:R-:W-:-:S03]  /*e2a0*/  ISETP.LT.OR P3, PT, R35, 0xe1, !P0 ;  /* 0x000000e12300780c */ /* 0x000fc60004761670 */
[----:B------:R0:W-:Y:S01]  /*e2b0*/  @!P5 STG.E.U8 desc[UR16][R24.64+0xe0], R7 ;  /* 0x0000e0071800d986 */ /* 0x0001e2000c101110 */
[----:B------:R-:W-:-:S03]  /*e2c0*/  ISETP.LT.OR P5, PT, R35, 0xe9, !P1 ;  /* 0x000000e92300780c */ /* 0x000fc60004fa1670 */
[----:B------:R1:W-:Y:S01]  /*e2d0*/  @!P6 STG.E.U8 desc[UR16][R24.64+0xe1], R9 ;  /* 0x0000e1091800e986 */ /* 0x0003e2000c101110 */
[----:B------:R-:W-:Y:S02]  /*e2e0*/  ISETP.LT.OR P6, PT, R35, 0xea, !P1 ;  /* 0x000000ea2300780c */ /* 0x000fe40004fc1670 */
[----:B------:R-:W-:Y:S01]  /*e2f0*/  F2FP.SATFINITE.E5M2.F32.PACK_AB_MERGE_C R13, RZ, R4, RZ ;  /* 0x00000004ff0d723e */ /* 0x000fe200048060ff */
[----:B------:R1:W-:Y:S01]  /*e300*/  @!P4 STG.E.U8 desc[UR16][R26.64+0xe1], R5 ;  /* 0x0000e1051a00c986 */ /* 0x0003e2000c101110 */
[----:B0-----:R-:W-:-:S03]  /*e310*/  F2FP.SATFINITE.E5M2.F32.PACK_AB_MERGE_C R7, RZ, R2, RZ ;  /* 0x00000002ff07723e */ /* 0x001fc600048060ff */
[----:B------:R-:W-:Y:S01]  /*e320*/  @!P3 STG.E.U8 desc[UR16][R26.64+0xe0], R13 ;  /* 0x0000e00d1a00b986 */ /* 0x000fe2000c101110 */
[----:B-1----:R-:W-:-:S03]  /*e330*/  F2FP.SATFINITE.E5M2.F32.PACK_AB_MERGE_C R9, RZ, R3, RZ ;  /* 0x00000003ff09723e */ /* 0x002fc600048060ff */
[----:B------:R0:W-:Y:S01]  /*e340*/  @!P5 STG.E.U8 desc[UR16][R24.64+0xe8], R7 ;  /* 0x0000e8071800d986 */ /* 0x0001e2000c101110 */
[C---:B------:R-:W-:Y:S02]  /*e350*/  ISETP.LT.OR P3, PT, R35.reuse, 0xe9, !P0 ;  /* 0x000000e92300780c */ /* 0x040fe40004761670 */
[C---:B------:R-:W-:Y:S01]  /*e360*/  ISETP.LT.OR P4, PT, R35.reuse, 0xea, !P0 ;  /* 0x000000ea2300780c */ /* 0x040fe20004781670 */
[----:B------:R1:W-:Y:S01]  /*e370*/  @!P6 STG.E.U8 desc[UR16][R24.64+0xe9], R9 ;  /* 0x0000e9091800e986 */ /* 0x0003e2000c101110 */
[C---:B------:R-:W-:Y:S01]  /*e380*/  ISETP.LT.OR P5, PT, R35.reuse, 0xf1, !P1 ;  /* 0x000000f12300780c */ /* 0x040fe20004fa1670 */
[----:B------:R-:W-:Y:S01]  /*e390*/  FMUL R2, R218, UR20 ;  /* 0x00000014da027c20 */ /* 0x000fe20008400000 */
[----:B------:R-:W-:Y:S02]  /*e3a0*/  ISETP.LT.OR P6, PT, R35, 0xf2, !P1 ;  /* 0x000000f22300780c */ /* 0x000fe40004fc1670 */
[----:B------:R-:W-:Y:S02]  /*e3b0*/  F2FP.SATFINITE.E5M2.F32.PACK_AB_MERGE_C R11, RZ, R0, RZ ;  /* 0x00000000ff0b723e */ /* 0x000fe400048060ff */
[----:B------:R-:W-:-:S03]  /*e3c0*/  F2FP.SATFINITE.E5M2.F32.PACK_AB_MERGE_C R5, RZ, R2, RZ ;  /* 0x00000002ff05723e */ /* 0x000fc600048060ff */
[----:B------:R-:W-:Y:S01]  /*e3d0*/  @!P3 STG.E.U8 desc[UR16][R26.64+0xe8], R11 ;  /* 0x0000e80b1a00b986 */ /* 0x000fe2000c101110 */
[----:B------:R-:W-:-:S03]  /*e3e0*/  ISETP.LT.OR P3, PT, R35, 0xf1, !P0 ;  /* 0x000000f12300780c */ /* 0x000fc60004761670 */
[----:B------:R-:W-:Y:S01]  /*e3f0*/  @!P4 STG.E.U8 desc[UR16][R26.64+0xe9], R5 ;  /* 0x0000e9051a00c986 */ /* 0x000fe2000c101110 */
[C---:B------:R-:W-:Y:S02]  /*e400*/  ISETP.LT.OR P4, PT, R35.reuse, 0xf9, !P1 ;  /* 0x000000f92300780c */ /* 0x040fe40004f81670 */
[----:B------:R-:W-:Y:S01]  /*e410*/  ISETP.LT.OR P1, PT, R35, 0xfa, !P1 ;  /* 0x000000fa2300780c */ /* 0x000fe20004f21670 */
[----:B------:R-:W-:-:S05]  /*e420*/  FMUL R0, R220, UR20 ;  /* 0x00000014dc007c20 */ /* 0x000fca0008400000 */
[----:B0-----:R-:W-:-:S05]  /*e430*/  F2FP.SATFINITE.E5M2.F32.PACK_AB_MERGE_C R7, RZ, R0, RZ ;  /* 0x00000000ff07723e */ /* 0x001fca00048060ff */
[----:B------:R0:W-:Y:S01]  /*e440*/  @!P5 STG.E.U8 desc[UR16][R24.64+0xf0], R7 ;  /* 0x0000f0071800d986 */ /* 0x0001e2000c101110 */
[----:B------:R-:W-:-:S05]  /*e450*/  FMUL R3, R221, UR20 ;  /* 0x00000014dd037c20 */ /* 0x000fca0008400000 */
[----:B-1----:R-:W-:Y:S02]  /*e460*/  F2FP.SATFINITE.E5M2.F32.PACK_AB_MERGE_C R9, RZ, R3, RZ ;  /* 0x00000003ff09723e */ /* 0x002fe400048060ff */
[----:B------:R-:W-:-:S03]  /*e470*/  ISETP.LT.OR P5, PT, R35, 0xf2, !P0 ;  /* 0x000000f22300780c */ /* 0x000fc600047a1670 */
[----:B------:R1:W-:Y:S01]  /*e480*/  @!P6 STG.E.U8 desc[UR16][R24.64+0xf1], R9 ;  /* 0x0000f1091800e986 */ /* 0x0003e2000c101110 */
[C---:B------:R-:W-:Y:S02]  /*e490*/  ISETP.LT.OR P6, PT, R35.reuse, 0xf9, !P0 ;  /* 0x000000f92300780c */ /* 0x040fe400047c1670 */
[----:B------:R-:W-:Y:S01]  /*e4a0*/  ISETP.LT.OR P0, PT, R35, 0xfa, !P0 ;  /* 0x000000fa2300780c */ /* 0x000fe20004701670 */
[----:B------:R-:W-:-:S05]  /*e4b0*/  FMUL R0, R223, UR20 ;  /* 0x00000014df007c20 */ /* 0x000fca0008400000 */
[----:B------:R-:W-:-:S05]  /*e4c0*/  F2FP.SATFINITE.E5M2.F32.PACK_AB_MERGE_C R13, RZ, R0, RZ ;  /* 0x00000000ff0d723e */ /* 0x000fca00048060ff */
[----:B------:R0:W-:Y:S01]  /*e4d0*/  @!P3 STG.E.U8 desc[UR16][R26.64+0xf0], R13 ;  /* 0x0000f00d1a00b986 */ /* 0x0001e2000c101110 */
[----:B---3--:R-:W-:Y:S01]  /*e4e0*/  FMUL R0, R222, UR20 ;  /* 0x00000014de007c20 */ /* 0x008fe20008400000 */
[----:B--2---:R-:W-:Y:S01]  /*e4f0*/  FMUL R2, R224, UR20 ;  /* 0x00000014e0027c20 */ /* 0x004fe20008400000 */
[----:B----4-:R-:W-:-:S03]  /*e500*/  FMUL R3, R225, UR20 ;  /* 0x00000014e1037c20 */ /* 0x010fc60008400000 */
[----:B0-----:R-:W-:Y:S01]  /*e510*/  F2FP.SATFINITE.E5M2.F32.PACK_AB_MERGE_C R7, RZ, R0, RZ ;  /* 0x00000000ff07723e */ /* 0x001fe200048060ff */
[----:B------:R-:W-:Y:S01]  /*e520*/  FMUL R4, R226, UR20 ;  /* 0x00000014e2047c20 */ /* 0x000fe20008400000 */
[----:B------:R-:W-:Y:S01]  /*e530*/  FMUL R5, R227, UR20 ;  /* 0x00000014e3057c20 */ /* 0x000fe20008400000 */
[----:B-1----:R-:W-:Y:S02]  /*e540*/  F2FP.SATFINITE.E5M2.F32.PACK_AB_MERGE_C R9, RZ, R2, RZ ;  /* 0x00000002ff09723e */ /* 0x002fe400048060ff */
[----:B------:R-:W-:Y:S02]  /*e550*/  F2FP.SATFINITE.E5M2.F32.PACK_AB_MERGE_C R3, RZ, R3, RZ ;  /* 0x00000003ff03723e */ /* 0x000fe400048060ff */
[----:B------:R-:W-:Y:S02]  /*e560*/  F2FP.SATFINITE.E5M2.F32.PACK_AB_MERGE_C R11, RZ, R4, RZ ;  /* 0x00000004ff0b723e */ /* 0x000fe400048060ff */
[----:B------:R-:W-:Y:S01]  /*e570*/  F2FP.SATFINITE.E5M2.F32.PACK_AB_MERGE_C R5, RZ, R5, RZ ;  /* 0x00000005ff05723e */ /* 0x000fe200048060ff */
[----:B------:R0:W-:Y:S04]  /*e580*/  @!P5 STG.E.U8 desc[UR16][R26.64+0xf1], R7 ;  /* 0x0000f1071a00d986 */ /* 0x0001e8000c101110 */
[----:B------:R0:W-:Y:S04]  /*e590*/  @!P4 STG.E.U8 desc[UR16][R24.64+0xf8], R9 ;  /* 0x0000f8091800c986 */ /* 0x0001e8000c101110 */
[----:B------:R0:W-:Y:S04]  /*e5a0*/  @!P1 STG.E.U8 desc[UR16][R24.64+0xf9], R3 ;  /* 0x0000f90318009986 */ /* 0x0001e8000c101110 */
[----:B------:R0:W-:Y:S04]  /*e5b0*/  @!P6 STG.E.U8 desc[UR16][R26.64+0xf8], R11 ;  /* 0x0000f80b1a00e986 */ /* 0x0001e8000c101110 */
[----:B------:R0:W-:Y:S02]  /*e5c0*/  @!P0 STG.E.U8 desc[UR16][R26.64+0xf9], R5 ;  /* 0x0000f9051a008986 */ /* 0x0001e4000c101110 */
.L_x_296:
[----:B------:R-:W-:Y:S05]  /*e5d0*/  BSYNC B0 ;  /* 0x0000000000007941 */ /* 0x000fea0003800000 */
.L_x_38:
[----:B0-----:R-:W2:Y:S04]  /*e5e0*/  LDL.LU R3, [R1+0x80] ;  /* 0x0000800001037983 */ /* 0x001ea80000300800 */
[----:B-----5:R-:W2:Y:S01]  /*e5f0*/  LDL.LU R2, [R1+0x84] ;  /* 0x0000840001027983 */ /* 0x020ea20000300800 */
[----:B------:R-:W-:Y:S01]  /*e600*/  ULDC UR6, c[0x0][0xc] ;  /* 0x0000030000067ab9 */ /* 0x000fe20000000800 */
[----:B------:R-:W-:Y:S01]  /*e610*/  ULDC UR7, c[0x0][0x10] ;  /* 0x0000040000077ab9 */ /* 0x000fe20000000800 */
[----:B------:R-:W2:Y:S01]  /*e620*/  LDC R5, c[0x0][0x14] ;  /* 0x00000500ff057b82 */ /* 0x000ea20000000800 */
[----:B------:R-:W-:Y:S01]  /*e630*/  UIMAD.WIDE.U32 UR6, UR6, UR7, URZ ;  /* 0x00000007060672a5 */ /* 0x000fe2000f8e003f */
[----:B------:R-:W-:Y:S01]  /*e640*/  PRMT R0, RZ, 0x7610, R0 ;  /* 0x00007610ff007816 */ /* 0x000fe20000000000 */
[----:B------:R-:W-:-:S04]  /*e650*/  UMOV UR22, 0xffffffff ;  /* 0xffffffff00167882 */ /* 0x000fc80000000000 */
[----:B--2---:R-:W-:-:S04]  /*e660*/  IMAD.WIDE.U32 R2, R5, UR6, R2 ;  /* 0x0000000605027c25 */ /* 0x004fc8000f8e0002 */
[----:B------:R-:W-:Y:S01]  /*e670*/  IMAD R5, R5, UR7, RZ ;  /* 0x0000000705057c24 */ /* 0x000fe2000f8e02ff */
[----:B------:R-:W-:Y:S01]  /*e680*/  ULDC.64 UR6, c[0x0][0x650] ;  /* 0x0001940000067ab9 */ /* 0x000fe20000000a00 */
[----:B------:R-:W-:Y:S01]  /*e690*/  IMAD.MOV.U32 R19, RZ, RZ, R2 ;  /* 0x000000ffff137224 */ /* 0x000fe200078e0002 */
[----:B------:R-:W-:Y:S01]  /*e6a0*/  ISETP.GE.U32.AND P0, PT, R2, UR6, PT ;  /* 0x0000000602007c0c */ /* 0x000fe2000bf06070 */
[----:B------:R-:W-:Y:S02]  /*e6b0*/  IMAD.IADD R22, R3, 0x1, R5 ;  /* 0x0000000103167824 */ /* 0x000fe400078e0205 */
[----:B------:R-:W-:-:S03]  /*e6c0*/  IMAD.MOV.U32 R2, RZ, RZ, -0x1 ;  /* 0xffffffffff027424 */ /* 0x000fc600078e00ff */
[----:B------:R0:W-:Y:S01]  /*e6d0*/  STL [R1+0x80], R22 ;  /* 0x0000801601007387 */ /* 0x0001e20000100800 */
[----:B------:R-:W-:-:S03]  /*e6e0*/  ISETP.GE.U32.AND.EX P0, PT, R22, UR7, PT, P0 ;  /* 0x0000000716007c0c */ /* 0x000fc6000bf06100 */
[----:B------:R0:W-:Y:S04]  /*e6f0*/  STL [R1+0x84], R19 ;  /* 0x0000841301007387 */ /* 0x0001e80000100800 */
[----:B------:R0:W-:Y:S06]  /*e700*/  STL [R1+0x88], R2 ;  /* 0x0000880201007387 */ /* 0x0001ec0000100800 */
[----:B------:R-:W-:Y:S05]  /*e710*/  @P0 BRA `(.L_x_297) ;  /* 0x00000004006c0947 */ /* 0x000fea0003800000 */
[----:B------:R-:W2:Y:S01]  /*e720*/  S2R R14, SR_CTAID.X ;  /* 0x00000000000e7919 */ /* 0x000ea20000002500 */
[----:B------:R-:W5:Y:S01]  /*e730*/  LDC.64 R8, c[0x0][0x628] ;  /* 0x00018a00ff087b82 */ /* 0x000f620000000a00 */
[----:B------:R-:W-:Y:S01]  /*e740*/  ULDC UR6, c[0x0][0x150] ;  /* 0x0000540000067ab9 */ /* 0x000fe20000000800 */
[----:B------:R-:W-:Y:S01]  /*e750*/  IMAD.MOV.U32 R6, RZ, RZ, R19 ;  /* 0x000000ffff067224 */ /* 0x000fe200078e0013 */
[----:B------:R-:W0:Y:S01]  /*e760*/  S2R R16, SR_CTAID.Y ;  /* 0x0000000000107919 */ /* 0x000e220000002600 */
[----:B------:R-:W-:-:S04]  /*e770*/  IMAD.MOV.U32 R7, RZ, RZ, R22 ;  /* 0x000000ffff077224 */ /* 0x000fc800078e0016 */
[----:B------:R-:W0:Y:S08]  /*e780*/  LDC R17, c[0x0][0x144] ;  /* 0x00005100ff117b82 */ /* 0x000e300000000800 */
[----:B------:R-:W0:Y:S08]  /*e790*/  LDC R10, c[0x0][0x630] ;  /* 0x00018c00ff0a7b82 */ /* 0x000e300000000800 */
[----:B------:R-:W0:Y:S01]  /*e7a0*/  LDC.64 R12, c[0x0][0x620] ;  /* 0x00018800ff0c7b82 */ /* 0x000e220000000a00 */
[----:B-----5:R-:W-:-:S04]  /*e7b0*/  ISETP.NE.U32.AND P0, PT, R8, RZ, PT ;  /* 0x000000ff0800720c */ /* 0x020fc80003f05070 */
[----:B------:R-:W-:Y:S02]  /*e7c0*/  ISETP.NE.AND.EX P0, PT, R9, RZ, PT, P0 ;  /* 0x000000ff0900720c */ /* 0x000fe40003f05300 */
[----:B--2---:R-:W-:-:S05]  /*e7d0*/  I2FP.F32.U32 R0, R14 ;  /* 0x0000000e00007245 */ /* 0x004fca0000201000 */
[----:B------:R-:W-:-:S04]  /*e7e0*/  FMUL R0, R0, UR6 ;  /* 0x0000000600007c20 */ /* 0x000fc80008400000 */
[----:B------:R2:W0:Y:S02]  /*e7f0*/  F2I.U32.TRUNC.NTZ R15, R0 ;  /* 0x00000000000f7305 */ /* 0x000424000020f000 */
[----:B------:R-:W-:Y:S05]  /*e800*/  @!P0 BRA `(.L_x_298) ;  /* 0x0000000000288947 */ /* 0x000fea0003800000 */
[----:B--2---:R-:W2:Y:S02]  /*e810*/  LDC R0, c[0x0][0x634] ;  /* 0x00018d00ff007b82 */ /* 0x004ea40000000800 */
[----:B--2---:R-:W-:-:S05]  /*e820*/  IADD3 R7, P0, R19, R0, RZ ;  /* 0x0000000013077210 */ /* 0x004fca0007f1e0ff */
[----:B------:R-:W-:-:S04]  /*e830*/  IMAD.X R11, RZ, RZ, R22, P0 ;  /* 0x000000ffff0b7224 */ /* 0x000fc800000e0616 */
[----:B0-----:R-:W-:-:S04]  /*e840*/  IMAD.WIDE.U32 R2, R11, R8, RZ ;  /* 0x000000080b027225 */ /* 0x001fc800078e00ff */
[----:B------:R-:W-:-:S04]  /*e850*/  IMAD.WIDE.U32 R4, P0, R7, R9, R2 ;  /* 0x0000000907047225 */ /* 0x000fc80007800002 */
[----:B------:R-:W-:-:S04]  /*e860*/  IMAD.WIDE.U32 R2, R7, R8, RZ ;  /* 0x0000000807027225 */ /* 0x000fc800078e00ff */
[----:B------:R-:W-:Y:S01]  /*e870*/  IMAD.X R7, RZ, RZ, RZ, P0 ;  /* 0x000000ffff077224 */ /* 0x000fe200000e06ff */
[----:B------:R-:W-:Y:S01]  /*e880*/  IADD3 RZ, P0, R3, R4, RZ ;  /* 0x0000000403ff7210 */ /* 0x000fe20007f1e0ff */
[----:B------:R-:W-:-:S04]  /*e890*/  IMAD.MOV.U32 R6, RZ, RZ, R5 ;  /* 0x000000ffff067224 */ /* 0x000fc800078e0005 */
[----:B------:R-:W-:-:S08]  /*e8a0*/  IMAD.WIDE.U32.X R6, R11, R9, R6, P0 ;  /* 0x000000090b067225 */ /* 0x000fd000000e0406 */
.L_x_298:
[-CC-:B0-----:R-:W-:Y:S01]  /*e8b0*/  SHF.R.U64 R24, R6, R10.reuse, R7.reuse ;  /* 0x0000000a06187219 */ /* 0x181fe20000001207 */
[----:B------:R-:W0:Y:S01]  /*e8c0*/  LDC.64 R20, c[0x0][0x640] ;  /* 0x00019000ff147b82 */ /* 0x000e220000000a00 */
[----:B--2---:R-:W-:Y:S01]  /*e8d0*/  SHF.R.U32.HI R0, RZ, R10, R7 ;  /* 0x0000000aff007219 */ /* 0x004fe20000011607 */
[----:B------:R-:W-:Y:S01]  /*e8e0*/  IMAD.MOV.U32 R2, RZ, RZ, R19 ;  /* 0x000000ffff027224 */ /* 0x000fe200078e0013 */
[----:B------:R-:W-:Y:S01]  /*e8f0*/  IADD3 R5, P0, RZ, -R24, RZ ;  /* 0x80000018ff057210 */ /* 0x000fe20007f1e0ff */
[----:B------:R-:W-:Y:S01]  /*e900*/  IMAD.MOV R15, RZ, RZ, -R15 ;  /* 0x000000ffff0f7224 */ /* 0x000fe200078e0a0f */
[----:B------:R-:W-:Y:S01]  /*e910*/  ULDC UR6, c[0x0][0x154] ;  /* 0x0000550000067ab9 */ /* 0x000fe20000000800 */
[----:B------:R-:W-:Y:S02]  /*e920*/  IMAD.MOV.U32 R7, RZ, RZ, 0x1 ;  /* 0x00000001ff077424 */ /* 0x000fe400078e00ff */
[----:B------:R-:W2:Y:S01]  /*e930*/  LDC R4, c[0x0][0x618] ;  /* 0x00018600ff047b82 */ /* 0x000ea20000000800 */
[----:B------:R-:W-:-:S02]  /*e940*/  IMAD.X R3, RZ, RZ, ~R0, P0 ;  /* 0x000000ffff037224 */ /* 0x000fc400000e0e00 */
[----:B------:R-:W-:Y:S02]  /*e950*/  IMAD R15, R17, R15, R14 ;  /* 0x0000000f110f7224 */ /* 0x000fe400078e020e */
[-C--:B------:R-:W-:Y:S02]  /*e960*/  IMAD R0, R3, R12.reuse, RZ ;  /* 0x0000000c03007224 */ /* 0x080fe400078e02ff */
[----:B------:R-:W-:Y:S01]  /*e970*/  IMAD.MOV.U32 R3, RZ, RZ, R22 ;  /* 0x000000ffff037224 */ /* 0x000fe200078e0016 */
[----:B------:R-:W5:Y:S01]  /*e980*/  LDC R6, c[0x0][0x608] ;  /* 0x00018200ff067b82 */ /* 0x000f620000000800 */
[----:B------:R-:W-:-:S04]  /*e990*/  IMAD.WIDE.U32 R2, R5, R12, R2 ;  /* 0x0000000c05027225 */ /* 0x000fc800078e0002 */
[----:B------:R-:W-:-:S03]  /*e9a0*/  IMAD R5, R5, R13, R0 ;  /* 0x0000000d05057224 */ /* 0x000fc600078e0200 */
[----:B------:R-:W1:Y:S01]  /*e9b0*/  LDC R18, c[0x0][0x658] ;  /* 0x00019600ff127b82 */ /* 0x000e620000000800 */
[----:B------:R-:W-:Y:S01]  /*e9c0*/  I2FP.F32.U32 R0, R16 ;  /* 0x0000001000007245 */ /* 0x000fe20000201000 */
[----:B------:R-:W-:Y:S01]  /*e9d0*/  IMAD.IADD R3, R3, 0x1, R5 ;  /* 0x0000000103037824 */ /* 0x000fe200078e0205 */
[----:B0-----:R-:W-:Y:S01]  /*e9e0*/  ISETP.NE.U32.AND P0, PT, R20, RZ, PT ;  /* 0x000000ff1400720c */ /* 0x001fe20003f05070 */
[----:B------:R-:W-:Y:S02]  /*e9f0*/  IMAD.MOV.U32 R5, RZ, RZ, -0x1 ;  /* 0xffffffffff057424 */ /* 0x000fe400078e00ff */
[----:B------:R-:W-:Y:S02]  /*ea00*/  FMUL R0, R0, UR6 ;  /* 0x0000000600007c20 */ /* 0x000fe40008400000 */
[----:B------:R-:W0:Y:S01]  /*ea10*/  LDC R13, c[0x0][0x148] ;  /* 0x00005200ff0d7b82 */ /* 0x000e220000000800 */
[----:B--2---:R-:W-:Y:S01]  /*ea20*/  SHF.R.U64 R10, R2, R4, R3 ;  /* 0x00000004020a7219 */ /* 0x004fe20000001203 */
[----:B------:R2:W0:Y:S01]  /*ea30*/  F2I.U32.TRUNC.NTZ R12, R0 ;  /* 0x00000000000c7305 */ /* 0x000422000020f000 */
[----:B------:R-:W-:-:S02]  /*ea40*/  ISETP.NE.AND.EX P0, PT, R21, RZ, PT, P0 ;  /* 0x000000ff1500720c */ /* 0x000fc40003f05300 */
[----:B------:R-:W-:-:S03]  /*ea50*/  SHF.R.U32.HI R3, RZ, R4, R3 ;  /* 0x00000004ff037219 */ /* 0x000fc60000011603 */
[----:B------:R-:W0:Y:S01]  /*ea60*/  LDC R14, c[0x0][0x600] ;  /* 0x00018000ff0e7b82 */ /* 0x000e220000000800 */
[-CC-:B-----5:R-:W-:Y:S02]  /*ea70*/  SHF.R.U64 R8, R10, R6.reuse, R3.reuse ;  /* 0x000000060a087219 */ /* 0x1a0fe40000001203 */
[----:B------:R-:W-:-:S05]  /*ea80*/  SHF.R.U32.HI R3, RZ, R6, R3 ;  /* 0x00000006ff037219 */ /* 0x000fca0000011603 */
[----:B------:R-:W0:Y:S01]  /*ea90*/  LDC R19, c[0x0][0x648] ;  /* 0x00019200ff137b82 */ /* 0x000e220000000800 */
[-CC-:B-1----:R-:W-:Y:S02]  /*eaa0*/  SHF.R.U64 R11, R8, R18.reuse, R3.reuse ;  /* 0x00000012080b7219 */ /* 0x182fe40000001203 */
[-C--:B------:R-:W-:Y:S02]  /*eab0*/  SHF.L.U32 R5, R5, R18.reuse, RZ ;  /* 0x0000001205057219 */ /* 0x080fe400000006ff */
[-C--:B------:R-:W-:Y:S01]  /*eac0*/  SHF.R.U32.HI R3, RZ, R18.reuse, R3 ;  /* 0x00000012ff037219 */ /* 0x080fe20000011603 */
[----:B------:R-:W-:Y:S01]  /*ead0*/  IMAD.MOV.U32 R2, RZ, RZ, R11 ;  /* 0x000000ffff027224 */ /* 0x000fe200078e000b */
[----:B------:R-:W-:Y:S01]  /*eae0*/  SHF.L.U32 R34, R7, R18, RZ ;  /* 0x0000001207227219 */ /* 0x000fe200000006ff */
[----:B------:R-:W1:Y:S01]  /*eaf0*/  LDC R22, c[0x0][0x638] ;  /* 0x00018e00ff167b82 */ /* 0x000e620000000800 */
[----:B------:R-:W-:-:S07]  /*eb00*/  LOP3.LUT R17, RZ, R5, RZ, 0x33, !PT ;  /* 0x00000005ff117212 */ /* 0x000fce00078e33ff */
[----:B------:R-:W0:Y:S01]  /*eb10*/  LDC R23, c[0x0][0x610] ;  /* 0x00018400ff177b82 */ /* 0x000e220000000800 */
[----:B--2---:R-:W-:Y:S05]  /*eb20*/  @!P0 BRA `(.L_x_299) ;  /* 0x0000000000288947 */ /* 0x004fea0003800000 */
[----:B------:R-:W2:Y:S02]  /*eb30*/  LDC R0, c[0x0][0x64c] ;  /* 0x00019300ff007b82 */ /* 0x000ea40000000800 */
[----:B--2---:R-:W-:-:S05]  /*eb40*/  IADD3 R7, P0, R11, R0, RZ ;  /* 0x000000000b077210 */ /* 0x004fca0007f1e0ff */
        /* <DEDUP_REMOVED lines=8> */
.L_x_299:
[----:B0-----:R-:W-:Y:S01]  /*ebd0*/  SHF.R.U64 R0, R2, R19, R3 ;  /* 0x0000001302007219 */ /* 0x001fe20000001203 */
[----:B------:R-:W-:Y:S01]  /*ebe0*/  VIADD R3, R14, 0xffffffff ;  /* 0xffffffff0e037836 */ /* 0x000fe20000000000 */
[----:B------:R-:W-:Y:S01]  /*ebf0*/  LOP3.LUT R5, R8, R17, RZ, 0xc0, !PT ;  /* 0x0000001108057212 */ /* 0x000fe200078ec0ff */
[----:B------:R-:W-:Y:S01]  /*ec00*/  IMAD.MOV R12, RZ, RZ, -R12 ;  /* 0x000000ffff0c7224 */ /* 0x000fe200078e0a0c */
[----:B------:R-:W-:Y:S01]  /*ec10*/  R2UR UR22, R24 ;  /* 0x00000000181672ca */ /* 0x000fe200000e0000 */
[----:B------:R-:W-:Y:S01]  /*ec20*/  IMAD.MOV R2, RZ, RZ, -R0 ;  /* 0x000000ffff027224 */ /* 0x000fe200078e0a00 */
[----:B------:R-:W-:Y:S01]  /*ec30*/  LOP3.LUT R3, R10, R3, RZ, 0xc0, !PT ;  /* 0x000000030a037212 */ /* 0x000fe200078ec0ff */
[----:B------:R-:W-:Y:S02]  /*ec40*/  IMAD R34, R34, R0, R5 ;  /* 0x0000000022227224 */ /* 0x000fe400078e0205 */
[----:B------:R-:W-:Y:S02]  /*ec50*/  @P2 IMAD R15, R13, R12, R16 ;  /* 0x0000000c0d0f2224 */ /* 0x000fe400078e0210 */
[----:B-1----:R-:W-:-:S02]  /*ec60*/  IMAD R0, R2, R22, R11 ;  /* 0x0000001602007224 */ /* 0x002fc400078e020b */
[----:B------:R-:W-:Y:S02]  /*ec70*/  IMAD R34, R34, R23, R15 ;  /* 0x0000001722227224 */ /* 0x000fe400078e020f */
[----:B------:R-:W-:Y:S02]  /*ec80*/  IMAD R3, R0, R14, R3 ;  /* 0x0000000e00037224 */ /* 0x000fe400078e0203 */
[----:B------:R-:W-:-:S03]  /*ec90*/  IMAD.MOV.U32 R0, RZ, RZ, 0x1 ;  /* 0x00000001ff007424 */ /* 0x000fc600078e00ff */
[----:B------:R-:W-:Y:S02]  /*eca0*/  SEL R2, R3, R34, !P2 ;  /* 0x0000002203027207 */ /* 0x000fe40005000000 */
[----:B------:R-:W-:-:S03]  /*ecb0*/  SEL R34, R34, R3, !P2 ;  /* 0x0000000322227207 */ /* 0x000fc60005000000 */
[----:B------:R2:W-:Y:S04]  /*ecc0*/  STL [R1+0x88], R2 ;  /* 0x0000880201007387 */ /* 0x0005e80000100800 */
.L_x_297:
[----:B------:R0:W-:Y:S01]  /*ecd0*/  STL [R1+0x8c], R34 ;  /* 0x00008c2201007387 */ /* 0x0001e20000100800 */
[----:B------:R-:W-:-:S13]  /*ece0*/  LOP3.LUT P0, RZ, R0, 0xff, RZ, 0xc0, !PT ;  /* 0x000000ff00ff7812 */ /* 0x000fda000780c0ff */
[----:B0-----:R-:W-:Y:S05]  /*ecf0*/  @P0 BRA `(.L_x_300) ;  /* 0xffffff2400b00947 */ /* 0x001fea000383ffff */
[----:B------:R-:W-:Y:S05]  /*ed00*/  EXIT ;  /* 0x000000000000794d */ /* 0x000fea0003800000 */
.L_x_8:
[----:B------:R-:W2:Y:S01]  /*ed10*/  LDL R22, [R1+0x84] ;  /* 0x0000840001167983 */ /* 0x000ea20000100800 */
[----:B------:R-:W-:-:S03]  /*ed20*/  ULDC.64 UR4, c[0x0][0x650] ;  /* 0x0001940000047ab9 */ /* 0x000fc60000000a00 */
[----:B0-----:R-:W3:Y:S01]  /*ed30*/  LDL R23, [R1+0x80] ;  /* 0x0000800001177983 */ /* 0x001ee20000100800 */
[----:B------:R-:W-:Y:S01]  /*ed40*/  PRMT R4, RZ, 0x7610, R4 ;  /* 0x00007610ff047816 */ /* 0x000fe20000000004 */
[----:B------:R-:W-:Y:S02]  /*ed50*/  IMAD.MOV.U32 R5, RZ, RZ, -0x1 ;  /* 0xffffffffff057424 */ /* 0x000fe400078e00ff */
[----:B------:R-:W-:Y:S02]  /*ed60*/  IMAD.MOV.U32 R7, RZ, RZ, -0x1 ;  /* 0xffffffffff077424 */ /* 0x000fe400078e00ff */
[----:B------:R-:W-:Y:S01]  /*ed70*/  IMAD.MOV.U32 R6, RZ, RZ, -0x1 ;  /* 0xffffffffff067424 */ /* 0x000fe200078e00ff */
[----:B--2---:R-:W-:-:S04]  /*ed80*/  ISETP.GE.U32.AND P0, PT, R22, UR4, PT ;  /* 0x0000000416007c0c */ /* 0x004fc8000bf06070 */
[----:B---3--:R-:W-:-:S13]  /*ed90*/  ISETP.GE.U32.AND.EX P0, PT, R23, UR5, PT, P0 ;  /* 0x0000000517007c0c */ /* 0x008fda000bf06100 */
[----:B------:R-:W-:Y:S05]  /*eda0*/  @P0 BRA `(.L_x_301) ;  /* 0x00000004002c0947 */ /* 0x000fea0003800000 */
[----:B------:R-:W0:Y:S01]  /*edb0*/  LDC.64 R14, c[0x0][0x628] ;  /* 0x00018a00ff0e7b82 */ /* 0x000e220000000a00 */
[----:B------:R-:W-:Y:S02]  /*edc0*/  IMAD.MOV.U32 R8, RZ, RZ, R22 ;  /* 0x000000ffff087224 */ /* 0x000fe400078e0016 */
[----:B------:R-:W-:-:S05]  /*edd0*/  IMAD.MOV.U32 R9, RZ, RZ, R23 ;  /* 0x000000ffff097224 */ /* 0x000fca00078e0017 */
[----:B------:R-:W1:Y:S08]  /*ede0*/  LDC R10, c[0x0][0x630] ;  /* 0x00018c00ff0a7b82 */ /* 0x000e700000000800 */
[----:B------:R-:W2:Y:S01]  /*edf0*/  LDC.64 R16, c[0x0][0x620] ;  /* 0x00018800ff107b82 */ /* 0x000ea20000000a00 */
[----:B0-----:R-:W-:-:S04]  /*ee00*/  ISETP.NE.U32.AND P0, PT, R14, RZ, PT ;  /* 0x000000ff0e00720c */ /* 0x001fc80003f05070 */
[----:B------:R-:W-:-:S13]  /*ee10*/  ISETP.NE.AND.EX P0, PT, R15, RZ, PT, P0 ;  /* 0x000000ff0f00720c */ /* 0x000fda0003f05300 */
[----:B-12---:R-:W-:Y:S05]  /*ee20*/  @!P0 BRA `(.L_x_302) ;  /* 0x0000000000288947 */ /* 0x006fea0003800000 */
[----:B------:R-:W0:Y:S02]  /*ee30*/  LDC R4, c[0x0][0x634] ;  /* 0x00018d00ff047b82 */ /* 0x000e240000000800 */
[----:B0-----:R-:W-:-:S05]  /*ee40*/  IADD3 R9, P0, R22, R4, RZ ;  /* 0x0000000416097210 */ /* 0x001fca0007f1e0ff */
        /* <DEDUP_REMOVED lines=8> */
.L_x_302:
[----:B------:R-:W0:Y:S01]  /*eed0*/  LDC.64 R20, c[0x0][0x640] ;  /* 0x00019000ff147b82 */ /* 0x000e220000000a00 */
[-CC-:B------:R-:W-:Y:S02]  /*eee0*/  SHF.R.U64 R14, R8, R10.reuse, R9.reuse ;  /* 0x0000000a080e7219 */ /* 0x180fe40000001209 */
[----:B------:R-:W-:Y:S02]  /*eef0*/  SHF.R.U32.HI R4, RZ, R10, R9 ;  /* 0x0000000aff047219 */ /* 0x000fe40000011609 */
[----:B------:R-:W-:-:S03]  /*ef00*/  IADD3 R7, P0, RZ, -R14, RZ ;  /* 0x8000000eff077210 */ /* 0x000fc60007f1e0ff */
[----:B------:R-:W1:Y:S02]  /*ef10*/  LDC R8, c[0x0][0x618] ;  /* 0x00018600ff087b82 */ /* 0x000e640000000800 */
[----:B------:R-:W-:Y:S02]  /*ef20*/  IMAD.X R5, RZ, RZ, ~R4, P0 ;  /* 0x000000ffff057224 */ /* 0x000fe400000e0e04 */
[----:B------:R-:W-:Y:S02]  /*ef30*/  IMAD.MOV.U32 R4, RZ, RZ, R22 ;  /* 0x000000ffff047224 */ /* 0x000fe400078e0016 */
[-C--:B------:R-:W-:Y:S02]  /*ef40*/  IMAD R6, R5, R16.reuse, RZ ;  /* 0x0000001005067224 */ /* 0x080fe400078e02ff */
[----:B------:R-:W2:Y:S01]  /*ef50*/  LDC R18, c[0x0][0x608] ;  /* 0x00018200ff127b82 */ /* 0x000ea20000000800 */
[----:B------:R-:W-:Y:S02]  /*ef60*/  IMAD.MOV.U32 R5, RZ, RZ, R23 ;  /* 0x000000ffff057224 */ /* 0x000fe400078e0017 */
[----:B------:R-:W-:-:S05]  /*ef70*/  IMAD.WIDE.U32 R4, R7, R16, R4 ;  /* 0x0000001007047225 */ /* 0x000fca00078e0004 */
[----:B------:R-:W3:Y:S01]  /*ef80*/  LDC R19, c[0x0][0x658] ;  /* 0x00019600ff137b82 */ /* 0x000ee20000000800 */
[----:B------:R-:W-:Y:S01]  /*ef90*/  IMAD R7, R7, R17, R6 ;  /* 0x0000001107077224 */ /* 0x000fe200078e0206 */
[----:B0-----:R-:W-:Y:S01]  /*efa0*/  ISETP.NE.U32.AND P0, PT, R20, RZ, PT ;  /* 0x000000ff1400720c */ /* 0x001fe20003f05070 */
[----:B------:R-:W-:Y:S02]  /*efb0*/  IMAD.MOV.U32 R6, RZ, RZ, -0x1 ;  /* 0xffffffffff067424 */ /* 0x000fe400078e00ff */
[----:B------:R-:W-:Y:S01]  /*efc0*/  IMAD.IADD R5, R5, 0x1, R7 ;  /* 0x0000000105057824 */ /* 0x000fe200078e0207 */
[----:B------:R-:W-:Y:S02]  /*efd0*/  ISETP.NE.AND.EX P0, PT, R21, RZ, PT, P0 ;  /* 0x000000ff1500720c */ /* 0x000fe40003f05300 */
[----:B------:R-:W0:Y:S02]  /*efe0*/  LDC R17, c[0x0][0x600] ;  /* 0x00018000ff117b82 */ /* 0x000e240000000800 */
[----:B-1----:R-:W-:-:S02]  /*eff0*/  SHF.R.U64 R10, R4, R8, R5 ;  /* 0x00000008040a7219 */ /* 0x002fc40000001205 */
[----:B------:R-:W-:-:S04]  /*f000*/  SHF.R.U32.HI R5, RZ, R8, R5 ;  /* 0x00000008ff057219 */ /* 0x000fc80000011605 */
[----:B------:R-:W1:Y:S01]  /*f010*/  LDC R22, c[0x0][0x648] ;  /* 0x00019200ff167b82 */ /* 0x000e620000000800 */
[-CC-:B--2---:R-:W-:Y:S02]  /*f020*/  SHF.R.U64 R15, R10, R18.reuse, R5.reuse ;  /* 0x000000120a0f7219 */ /* 0x184fe40000001205 */
[----:B------:R-:W-:Y:S01]  /*f030*/  SHF.R.U32.HI R4, RZ, R18, R5 ;  /* 0x00000012ff047219 */ /* 0x000fe20000011605 */
[----:B------:R-:W-:-:S04]  /*f040*/  IMAD.MOV.U32 R18, RZ, RZ, 0x1 ;  /* 0x00000001ff127424 */ /* 0x000fc800078e00ff */
[----:B------:R-:W2:Y:S01]  /*f050*/  LDC R23, c[0x0][0x638] ;  /* 0x00018e00ff177b82 */ /* 0x000ea20000000800 */
[-CC-:B---3--:R-:W-:Y:S02]  /*f060*/  SHF.R.U64 R16, R15, R19.reuse, R4.reuse ;  /* 0x000000130f107219 */ /* 0x188fe40000001204 */
[-C--:B------:R-:W-:Y:S02]  /*f070*/  SHF.L.U32 R6, R6, R19.reuse, RZ ;  /* 0x0000001306067219 */ /* 0x080fe400000006ff */
[----:B------:R-:W-:Y:S01]  /*f080*/  SHF.R.U32.HI R5, RZ, R19, R4 ;  /* 0x00000013ff057219 */ /* 0x000fe20000011604 */
[----:B------:R-:W-:Y:S01]  /*f090*/  IMAD.MOV.U32 R4, RZ, RZ, R16 ;  /* 0x000000ffff047224 */ /* 0x000fe200078e0010 */
[----:B------:R-:W-:Y:S01]  /*f0a0*/  LOP3.LUT R24, RZ, R6, RZ, 0x33, !PT ;  /* 0x00000006ff187212 */ /* 0x000fe200078e33ff */
[----:B------:R-:W3:Y:S01]  /*f0b0*/  LDC R25, c[0x0][0x610] ;  /* 0x00018400ff197b82 */ /* 0x000ee20000000800 */
[----:B------:R-:W-:Y:S05]  /*f0c0*/  @!P0 BRA `(.L_x_303) ;  /* 0x0000000000288947 */ /* 0x000fea0003800000 */
        /* <DEDUP_REMOVED lines=10> */
.L_x_303:
[----:B-1----:R-:W-:Y:S01]  /*f170*/  SHF.R.U64 R4, R4, R22, R5 ;  /* 0x0000001604047219 */ /* 0x002fe20000001205 */
[----:B0-----:R-:W-:Y:S01]  /*f180*/  VIADD R7, R17, 0xffffffff ;  /* 0xffffffff11077836 */ /* 0x001fe20000000000 */
[----:B------:R-:W-:Y:S01]  /*f190*/  SHF.L.U32 R18, R18, R19, RZ ;  /* 0x0000001312127219 */ /* 0x000fe200000006ff */
[----:B------:R-:W-:Y:S01]  /*f1a0*/  @P2 IMAD R0, R11, R12, R2 ;  /* 0x0000000c0b002224 */ /* 0x000fe200078e0202 */
[----:B------:R-:W-:Y:S01]  /*f1b0*/  LOP3.LUT R3, R15, R24, RZ, 0xc0, !PT ;  /* 0x000000180f037212 */ /* 0x000fe200078ec0ff */
[----:B------:R-:W-:Y:S01]  /*f1c0*/  IMAD.MOV R5, RZ, RZ, -R4 ;  /* 0x000000ffff057224 */ /* 0x000fe200078e0a04 */
[----:B------:R-:W-:Y:S01]  /*f1d0*/  LOP3.LUT R7, R10, R7, RZ, 0xc0, !PT ;  /* 0x000000070a077212 */ /* 0x000fe200078ec0ff */
[----:B------:R-:W-:Y:S02]  /*f1e0*/  IMAD.MOV.U32 R6, RZ, RZ, R14 ;  /* 0x000000ffff067224 */ /* 0x000fe400078e000e */
[----:B------:R-:W-:Y:S02]  /*f1f0*/  IMAD R3, R18, R4, R3 ;  /* 0x0000000412037224 */ /* 0x000fe400078e0203 */
[----:B--2---:R-:W-:-:S02]  /*f200*/  IMAD R2, R5, R23, R16 ;  /* 0x0000001705027224 */ /* 0x004fc400078e0210 */
[----:B---3--:R-:W-:Y:S02]  /*f210*/  IMAD R0, R3, R25, R0 ;  /* 0x0000001903007224 */ /* 0x008fe400078e0200 */
[----:B------:R-:W-:Y:S02]  /*f220*/  IMAD R5, R2, R17, R7 ;  /* 0x0000001102057224 */ /* 0x000fe400078e0207 */
[----:B------:R-:W-:-:S03]  /*f230*/  IMAD.MOV.U32 R4, RZ, RZ, 0x1 ;  /* 0x00000001ff047424 */ /* 0x000fc600078e00ff */
[----:B------:R-:W-:Y:S02]  /*f240*/  SEL R7, R5, R0, !P2 ;  /* 0x0000000005077207 */ /* 0x000fe40005000000 */
[----:B------:R-:W-:-:S07]  /*f250*/  SEL R5, R0, R5, !P2 ;  /* 0x0000000500057207 */ /* 0x000fce0005000000 */
.L_x_301:
[----:B------:R-:W-:-:S08]  /*f260*/  NOP ;  /* 0x0000000000007918 */ /* 0x000fd00000000000 */
[----:B------:R-:W0:-:S00]  /*f270*/  USETMAXREG.DEALLOC.CTAPOOL 0x28 ;  /* 0x00000028000079c8 */ /* 0x000e0000080e0500 */
[----:B------:R-:W-:-:S13]  /*f280*/  ISETP.NE.AND P0, PT, RZ, UR8, PT ;  /* 0x00000008ff007c0c */ /* 0x000fda000bf05270 */
[----:B------:R-:W-:Y:S05]  /*f290*/  @P0 EXIT ;  /* 0x000000000000094d */ /* 0x000fea0003800000 */
[----:B0-----:R-:W-:Y:S01]  /*f2a0*/  LOP3.LUT P0, RZ, R4, 0xff, RZ, 0xc0, !PT ;  /* 0x000000ff04ff7812 */ /* 0x001fe2000780c0ff */
[----:B------:R-:W-:Y:S02]  /*f2b0*/  IMAD.MOV.U32 R9, RZ, RZ, 0x1 ;  /* 0x00000001ff097424 */ /* 0x000fe400078e00ff */
[----:B------:R-:W-:-:S10]  /*f2c0*/  IMAD.MOV.U32 R10, RZ, RZ, RZ ;  /* 0x000000ffff0a7224 */ /* 0x000fd400078e00ff */
[----:B------:R-:W-:Y:S05]  /*f2d0*/  @!P0 BRA `(.L_x_304) ;  /* 0x0000000c00608947 */ /* 0x000fea0003800000 */
[----:B------:R-:W0:Y:S01]  /*f2e0*/  S2R R0, SR_CgaCtaId ;  /* 0x0000000000007919 */ /* 0x000e220000008800 */
[----:B------:R-:W-:Y:S01]  /*f2f0*/  ULDC UR4, c[0x0][0x28c] ;  /* 0x0000a30000047ab9 */ /* 0x000fe20000000800 */
[----:B------:R-:W-:Y:S01]  /*f300*/  ULDC UR6, c[0x0][0x658] ;  /* 0x0001960000067ab9 */ /* 0x000fe20000000800 */
[----:B------:R-:W-:Y:S01]  /*f310*/  UIADD3 UR10, UR4, 0x3f, URZ ;  /* 0x0000003f040a7890 */ /* 0x000fe2000fffe03f */
[----:B------:R-:W-:Y:S01]  /*f320*/  BSSY B0, `(.L_x_304) ;  /* 0x00000d3000007945 */ /* 0x000fe20003800000 */
[----:B------:R-:W-:Y:S01]  /*f330*/  UMOV UR7, 0xffffffff ;  /* 0xffffffff00077882 */ /* 0x000fe20000000000 */
[----:B------:R-:W-:Y:S01]  /*f340*/  ULDC UR5, c[0x0][0x600] ;  /* 0x0001800000057ab9 */ /* 0x000fe20000000800 */
[----:B------:R-:W-:Y:S01]  /*f350*/  UMOV UR9, 0x1 ;  /* 0x0000000100097882 */ /* 0x000fe20000000000 */
[----:B------:R-:W-:Y:S01]  /*f360*/  USHF.L.U32 UR7, UR7, UR6, URZ ;  /* 0x0000000607077299 */ /* 0x000fe2000800063f */
[----:B------:R-:W-:Y:S01]  /*f370*/  IMAD.MOV.U32 R12, RZ, RZ, 0x1 ;  /* 0x00000001ff0c7424 */ /* 0x000fe200078e00ff */
[----:B------:R-:W-:Y:S01]  /*f380*/  UIADD3 UR4, UR5, -0x1, URZ ;  /* 0xffffffff05047890 */ /* 0x000fe2000fffe03f */
[----:B------:R-:W-:Y:S01]  /*f390*/  IMAD.MOV.U32 R9, RZ, RZ, 0x1 ;  /* 0x00000001ff097424 */ /* 0x000fe200078e00ff */
[----:B------:R-:W-:Y:S01]  /*f3a0*/  USHF.R.S32.HI UR11, URZ, 0x1f, UR10 ;  /* 0x0000001f3f0b7899 */ /* 0x000fe2000801140a */
[----:B------:R-:W-:Y:S01]  /*f3b0*/  IMAD.MOV.U32 R10, RZ, RZ, RZ ;  /* 0x000000ffff0a7224 */ /* 0x000fe200078e00ff */
[----:B------:R-:W-:Y:S01]  /*f3c0*/  ULDC UR8, c[0x0][0xc] ;  /* 0x0000030000087ab9 */ /* 0x000fe20000000800 */
[----:B------:R-:W-:-:S02]  /*f3d0*/  USHF.L.U32 UR5, UR9, UR6, URZ ;  /* 0x0000000609057299 */ /* 0x000fc4000800063f */
[----:B------:R-:W-:Y:S01]  /*f3e0*/  ULEA.HI UR11, UR11, UR10, URZ, 0x6 ;  /* 0x0000000a0b0b7291 */ /* 0x000fe2000f8f303f */
[----:B------:R-:W-:Y:S01]  /*f3f0*/  ULDC UR9, c[0x0][0x10] ;  /* 0x0000040000097ab9 */ /* 0x000fe20000000800 */
[----:B------:R-:W-:Y:S02]  /*f400*/  ULOP3.LUT UR6, URZ, UR7, URZ, 0x33, !UPT ;  /* 0x000000073f067292 */ /* 0x000fe4000f8e333f */
[----:B------:R-:W-:Y:S01]  /*f410*/  UIMAD.WIDE.U32 UR8, UR8, UR9, URZ ;  /* 0x00000009080872a5 */ /* 0x000fe2000f8e003f */
[----:B------:R-:W-:Y:S01]  /*f420*/  ULDC UR7, c[0x0][0x14] ;  /* 0x0000050000077ab9 */ /* 0x000fe20000000800 */
[----:B------:R-:W-:Y:S02]  /*f430*/  USHF.R.S32.HI UR20, URZ, 0x6, UR11 ;  /* 0x000000063f147899 */ /* 0x000fe4000801140b */
[----:B------:R-:W-:Y:S02]  /*f440*/  UIMAD.WIDE.U32 UR22, UR8, UR7, URZ ;  /* 0x00000007081672a5 */ /* 0x000fe4000f8e003f */
[----:B------:R-:W-:-:S02]  /*f450*/  UIMAD UR18, UR9, UR7, URZ ;  /* 0x00000007091272a4 */ /* 0x000fc4000f8e023f */
[----:B------:R-:W-:Y:S01]  /*f460*/  ULOP3.LUT UR26, UR13, 0x2, URZ, 0xfc, !UPT ;  /* 0x000000020d1a7892 */ /* 0x000fe2000f8efc3f */
[C---:B0-----:R-:W-:Y:S01]  /*f470*/  IMAD.SHL.U32 R8, R0.reuse, 0x20, RZ ;  /* 0x0000002000087824 */ /* 0x041fe200078e00ff */
[----:B------:R-:W-:Y:S01]  /*f480*/  UIADD3 UR18, UR23, UR18, URZ ;  /* 0x0000001217127290 */ /* 0x000fe2000fffe03f */
[----:B------:R-:W-:Y:S01]  /*f490*/  IMAD.SHL.U32 R0, R0, 0x800, RZ ;  /* 0x0000080000007824 */ /* 0x000fe200078e00ff */
[----:B------:R-:W-:Y:S02]  /*f4a0*/  UIADD3 UR27, UR20, 0x1, URZ ;  /* 0x00000001141b7890 */ /* 0x000fe4000fffe03f */
[----:B------:R-:W-:Y:S01]  /*f4b0*/  LOP3.LUT R8, R8, 0xe0, RZ, 0xc0, !PT ;  /* 0x000000e008087812 */ /* 0x000fe200078ec0ff */
[----:B------:R-:W-:Y:S01]  /*f4c0*/  ULDC.64 UR24, c[0x0][0x198] ;  /* 0x0000660000187ab9 */ /* 0x000fe20000000a00 */
[----:B------:R-:W-:-:S08]  /*f4d0*/  LOP3.LUT R0, R0, 0x3800, RZ, 0xc0, !PT ;  /* 0x0000380000007812 */ /* 0x000fd000078ec0ff */
.L_x_315:
[----:B------:R-:W-:-:S03]  /*f4e0*/  UMOV UR7, 0xffffffff ;  /* 0xffffffff00077882 */ /* 0x000fc60000000000 */
[----:B------:R-:W-:Y:S05]  /*f4f0*/  BRA.DIV UR7, `(.L_x_305) ;  /* 0x0000001207887947 */ /* 0x000fea000b800000 */
[----:B------:R-:W-:-:S13]  /*f500*/  ELECT P0, URZ, PT ;  /* 0x00000000003f782f */ /* 0x000fda0003800000 */
.L_x_331:
[----:B------:R-:W0:Y:S01]  /*f510*/  LDC R2, c[0x0][0x28c] ;  /* 0x0000a300ff027b82 */ /* 0x000e220000000800 */
[----:B------:R-:W-:Y:S01]  /*f520*/  BSSY B1, `(.L_x_306) ;  /* 0x000003a000017945 */ /* 0x000fe20003800000 */
[----:B0-----:R-:W-:-:S13]  /*f530*/  ISETP.LT.OR P0, PT, R2, 0x1, !P0 ;  /* 0x000000010200780c */ /* 0x001fda0004701670 */
[----:B------:R-:W-:Y:S05]  /*f540*/  @P0 BRA `(.L_x_307) ;  /* 0x0000000000dc0947 */ /* 0x000fea0003800000 */
[----:B------:R-:W-:Y:S02]  /*f550*/  IMAD.SHL.U32 R11, R5, 0x80, RZ ;  /* 0x00000080050b7824 */ /* 0x000fe400078e00ff */
[----:B------:R-:W-:Y:S02]  /*f560*/  IMAD R7, R7, 0x100, R8 ;  /* 0x0000010007077824 */ /* 0x000fe400078e0208 */
[----:B------:R-:W-:Y:S02]  /*f570*/  IMAD.MOV.U32 R15, RZ, RZ, RZ ;  /* 0x000000ffff0f7224 */ /* 0x000fe400078e00ff */
[----:B------:R-:W-:Y:S02]  /*f580*/  IMAD.U32 R16, RZ, RZ, UR27 ;  /* 0x0000001bff107e24 */ /* 0x000fe4000f8e00ff */
[----:B------:R-:W-:Y:S02]  /*f590*/  IMAD.MOV.U32 R2, RZ, RZ, R9 ;  /* 0x000000ffff027224 */ /* 0x000fe400078e0009 */
[----:B------:R-:W-:-:S07]  /*f5a0*/  IMAD.MOV.U32 R3, RZ, RZ, R10 ;  /* 0x000000ffff037224 */ /* 0x000fce00078e000a */
.L_x_310:
[----:B------:R-:W0:Y:S01]  /*f5b0*/  S2R R5, SR_CgaCtaId ;  /* 0x0000000000057919 */ /* 0x000e220000008800 */
[----:B------:R-:W-:Y:S01]  /*f5c0*/  MOV R4, 0x400 ;  /* 0x0000040000047802 */ /* 0x000fe20000000f00 */
[----:B------:R-:W1:Y:S03]  /*f5d0*/  S2R R17, SR_TID.X ;  /* 0x0000000000117919 */ /* 0x000e660000002100 */
[----:B0-----:R-:W-:Y:S02]  /*f5e0*/  LEA R14, R5, R4, 0x18 ;  /* 0x00000004050e7211 */ /* 0x001fe400078ec0ff */
[----:B------:R-:W-:Y:S02]  /*f5f0*/  SHF.L.U32 R4, R2, 0x1f, RZ ;  /* 0x0000001f02047819 */ /* 0x000fe400000006ff */
[----:B-1----:R-:W-:Y:S01]  /*f600*/  LOP3.LUT P1, RZ, R17, 0x7f, RZ, 0xc0, !PT ;  /* 0x0000007f11ff7812 */ /* 0x002fe2000782c0ff */
[----:B------:R-:W-:-:S04]  /*f610*/  IMAD R13, R3, 0x8, R14 ;  /* 0x00000008030d7824 */ /* 0x000fc800078e020e */
[----:B------:R-:W0:Y:S08]  /*f620*/  SYNCS.PHASECHK.TRANS64.TRYWAIT P0, [R13+URZ+0x48], R4 ;  /* 0x000048040d0075a7 */ /* 0x000e30000800017f */
[----:B------:R-:W1:Y:S01]  /*f630*/  @!P1 LDC R5, c[0x0][0x500] ;  /* 0x00014000ff059b82 */ /* 0x000e620000000800 */
[----:B0-----:R-:W-:Y:S05]  /*f640*/  @!P0 BRA `(.L_x_308) ;  /* 0x0000001000548947 */ /* 0x001fea0003800000 */
.L_x_332:
[----:B------:R-:W-:Y:S01]  /*f650*/  UPRMT UR7, UR26, 0x9910, URZ ;  /* 0x000099101a077896 */ /* 0x000fe2000800003f */
[----:B-1----:R1:W-:Y:S03]  /*f660*/  @!P1 SYNCS.ARRIVE.TRANS64 RZ, [R13+URZ], R5 ;  /* 0x000000050dff99a7 */ /* 0x0023e6000800003f */
[----:B------:R-:W-:-:S06]  /*f670*/  UISETP.NE.AND UP0, UPT, UR7, 0x2, UPT ;  /* 0x000000020700788c */ /* 0x000fcc000bf05270 */
[----:B------:R-:W-:-:S13]  /*f680*/  PLOP3.LUT P0, PT, PT, PT, UP0, 0x80, 0x0 ;  /* 0x000000000000781c */ /* 0x000fda0003f0f008 */
[----:B-1----:R-:W-:Y:S05]  /*f690*/  @P0 BRA `(.L_x_309) ;  /* 0x0000000000040947 */ /* 0x002fea0003800000 */
[----:B------:R-:W-:Y:S01]  /*f6a0*/  BPT.TRAP 0x1 ;  /* 0x000000040000795c */ /* 0x000fe20000300000 */
.L_x_309:
[C---:B0-----:R-:W-:Y:S01]  /*f6b0*/  IMAD R4, R3.reuse, 0x2000, R14 ;  /* 0x0000200003047824 */ /* 0x041fe200078e020e */
[----:B------:R-:W-:Y:S01]  /*f6c0*/  R2UR UR19, R14 ;  /* 0x000000000e1372ca */ /* 0x000fe200000e0000 */
[----:B------:R-:W-:Y:S01]  /*f6d0*/  IMAD R5, R3, 0x4000, R0 ;  /* 0x0000400003057824 */ /* 0x000fe200078e0200 */
[----:B------:R-:W-:Y:S01]  /*f6e0*/  R2UR UR9, R13 ;  /* 0x000000000d0972ca */ /* 0x000fe200000e0000 */
[----:B------:R-:W-:Y:S01]  /*f6f0*/  VIADD R16, R16, 0xffffffff ;  /* 0xffffffff10107836 */ /* 0x000fe20000000000 */
[----:B------:R-:W-:Y:S01]  /*f700*/  R2UR UR7, R4 ;  /* 0x00000000040772ca */ /* 0x000fe200000e0000 */
[----:B------:R-:W-:Y:S01]  /*f710*/  UIADD3 UR14, UP0, UR24, 0xf0, URZ ;  /* 0x000000f0180e7890 */ /* 0x000fe2000ff1e03f */
[----:B------:R-:W-:Y:S01]  /*f720*/  R2UR UR8, R5 ;  /* 0x00000000050872ca */ /* 0x000fe200000e0000 */
[----:B------:R-:W-:Y:S01]  /*f730*/  UIADD3 UR28, UP1, UR24, 0x1f0, URZ ;  /* 0x000001f0181c7890 */ /* 0x000fe2000ff3e03f */
[----:B------:R-:W-:Y:S01]  /*f740*/  R2UR UR11, R11 ;  /* 0x000000000b0b72ca */ /* 0x000fe200000e0000 */
[----:B------:R-:W-:Y:S01]  /*f750*/  UIADD3.X UR15, URZ, UR25, URZ, UP0, !UPT ;  /* 0x000000193f0f7290 */ /* 0x000fe200087fe43f */
[----:B------:R-:W-:Y:S01]  /*f760*/  R2UR UR10, R15 ;  /* 0x000000000f0a72ca */ /* 0x000fe200000e0000 */
[----:B------:R-:W-:Y:S01]  /*f770*/  VIADD R3, R3, 0x1 ;  /* 0x0000000103037836 */ /* 0x000fe20000000000 */
[----:B------:R-:W-:Y:S01]  /*f780*/  R2UR UR12, R6 ;  /* 0x00000000060c72ca */ /* 0x000fe200000e0000 */
[----:B------:R-:W-:Y:S01]  /*f790*/  UIADD3.X UR29, URZ, UR25, URZ, UP1, !UPT ;  /* 0x000000193f1d7290 */ /* 0x000fe20008ffe43f */
[----:B------:R-:W-:Y:S01]  /*f7a0*/  R2UR UR21, R7 ;  /* 0x00000000071572ca */ /* 0x000fe200000e0000 */
[----:B------:R-:W-:Y:S01]  /*f7b0*/  UMOV UR16, 0x0 ;  /* 0x0000000000107882 */ /* 0x000fe20000000000 */
[----:B------:R-:W-:Y:S01]  /*f7c0*/  ISETP.GT.AND P1, PT, R16, 0x1, PT ;  /* 0x000000011000780c */ /* 0x000fe20003f24270 */
[----:B------:R-:W-:Y:S01]  /*f7d0*/  UIADD3 UR7, UR7, 0x180, URZ ;  /* 0x0000018007077890 */ /* 0x000fe2000fffe03f */
[----:B------:R-:W-:Y:S01]  /*f7e0*/  ISETP.NE.AND P0, PT, R3, 0x9, PT ;  /* 0x000000090300780c */ /* 0x000fe20003f05270 */
[----:B------:R-:W-:Y:S01]  /*f7f0*/  UIADD3 UR19, UR19, 0x12180, UR8 ;  /* 0x0001218013137890 */ /* 0x000fe2000fffe008 */
[----:B------:R-:W-:Y:S01]  /*f800*/  VIADD R15, R15, 0x40 ;  /* 0x000000400f0f7836 */ /* 0x000fe20000000000 */
[----:B------:R-:W-:Y:S01]  /*f810*/  UMOV UR17, 0x10000000 ;  /* 0x1000000000117882 */ /* 0x000fe20000000000 */
[----:B------:R-:W-:Y:S01]  /*f820*/  UMOV UR30, 0xff0000 ;  /* 0x00ff0000001e7882 */ /* 0x000fe20000000000 */
[----:B------:R-:W-:Y:S01]  /*f830*/  SEL R5, RZ, 0x1, P0 ;  /* 0x00000001ff057807 */ /* 0x000fe20000000000 */
[----:B------:R-:W-:Y:S01]  /*f840*/  UMOV UR8, UR7 ;  /* 0x0000000700087c82 */ /* 0x000fe20008000000 */
[----:B------:R-:W-:Y:S01]  /*f850*/  SEL R3, R3, RZ, P0 ;  /* 0x000000ff03037207 */ /* 0x000fe20000000000 */
[----:B------:R0:W-:Y:S01]  /*f860*/  UTMALDG.3D [UR8], [UR14], desc[UR16] ;  /* 0x000010080e0075b4 */ /* 0x0001e20008011000 */
[----:B------:R-:W-:Y:S01]  /*f870*/  LOP3.LUT R2, R2, R5, RZ, 0x3c, !PT ;  /* 0x0000000502027212 */ /* 0x000fe200078e3cff */
[----:B0-----:R-:W-:Y:S01]  /*f880*/  UMOV UR11, UR21 ;  /* 0x00000015000b7c82 */ /* 0x001fe20008000000 */
[----:B------:R-:W-:-:S02]  /*f890*/  UMOV UR8, UR19 ;  /* 0x0000001300087c82 */ /* 0x000fc40008000000 */
[----:B------:R0:W-:Y:S02]  /*f8a0*/  UTMALDG.3D.MULTICAST [UR8], [UR28], UR30, desc[UR16] ;  /* 0x000010081c0073b4 */ /* 0x0001e4000801181e */
[----:B0-----:R-:W-:Y:S05]  /*f8b0*/  @P1 BRA `(.L_x_310) ;  /* 0xfffffffc003c1947 */ /* 0x001fea000383ffff */
.L_x_307:
[----:B------:R-:W-:Y:S05]  /*f8c0*/  BSYNC B1 ;  /* 0x0000000000017941 */ /* 0x000fea0003800000 */
.L_x_306:
[----:B------:R-:W2:Y:S01]  /*f8d0*/  LDL.LU R17, [R1+0x80] ;  /* 0x0000800001117983 */ /* 0x000ea20000300800 */
[----:B------:R-:W-:Y:S01]  /*f8e0*/  LOP3.LUT P1, RZ, R12, 0xff, RZ, 0xc0, !PT ;  /* 0x000000ff0cff7812 */ /* 0x000fe2000782c0ff */
[----:B------:R-:W-:Y:S01]  /*f8f0*/  VIADD R5, R10, UR20 ;  /* 0x000000140a057c36 */ /* 0x000fe20008000000 */
[----:B------:R-:W-:Y:S01]  /*f900*/  ULDC.64 UR8, c[0x0][0x650] ;  /* 0x0001940000087ab9 */ /* 0x000fe20000000a00 */
[----:B------:R-:W3:Y:S01]  /*f910*/  LDL.LU R14, [R1+0x84] ;  /* 0x00008400010e7983 */ /* 0x000ee20000300800 */
[----:B------:R-:W-:Y:S01]  /*f920*/  IMAD.U32 R6, RZ, RZ, UR20 ;  /* 0x00000014ff067e24 */ /* 0x000fe2000f8e00ff */
[----:B------:R-:W-:Y:S01]  /*f930*/  UISETP.GE.U32.AND UP0, UPT, UR20, 0x9, UPT ;  /* 0x000000091400788c */ /* 0x000fe2000bf06070 */
[----:B------:R-:W-:Y:S01]  /*f940*/  ISETP.GT.U32.AND P0, PT, R5, 0x8, PT ;  /* 0x000000080500780c */ /* 0x000fe20003f04070 */
[----:B------:R-:W-:Y:S01]  /*f950*/  BSSY B1, `(.L_x_311) ;  /* 0x000006d000017945 */ /* 0x000fe20003800000 */
[----:B------:R-:W-:Y:S01]  /*f960*/  IMAD.MOV.U32 R7, RZ, RZ, -0x1 ;  /* 0xffffffffff077424 */ /* 0x000fe200078e00ff */
[----:B------:R-:W-:-:S02]  /*f970*/  PRMT R12, RZ, 0x7610, R12 ;  /* 0x00007610ff0c7816 */ /* 0x000fc4000000000c */
[----:B------:R-:W-:Y:S01]  /*f980*/  ISETP.LT.U32.AND P0, PT, R6, 0x9, P0 ;  /* 0x000000090600780c */ /* 0x000fe20000701070 */
[----:B------:R-:W-:Y:S01]  /*f990*/  IMAD.MOV.U32 R6, RZ, RZ, -0x1 ;  /* 0xffffffffff067424 */ /* 0x000fe200078e00ff */
[----:B------:R-:W0:Y:S01]  /*f9a0*/  @P1 S2R R3, SR_CgaCtaId ;  /* 0x0000000000031919 */ /* 0x000e220000008800 */
[----:B------:R-:W-:Y:S02]  /*f9b0*/  @P1 MOV R2, 0x400 ;  /* 0x0000040000021802 */ /* 0x000fe40000000f00 */
[----:B------:R-:W-:Y:S02]  /*f9c0*/  PLOP3.LUT P3, PT, PT, PT, UP0, 0x80, 0x0 ;  /* 0x000000000000781c */ /* 0x000fe40003f6f008 */
[----:B0-----:R-:W-:Y:S01]  /*f9d0*/  @P1 LEA R4, R3, R2, 0x18 ;  /* 0x0000000203041211 */ /* 0x001fe200078ec0ff */
[----:B------:R-:W-:Y:S01]  /*f9e0*/  IMAD.WIDE.U32 R2, R5, 0x38e38e39, RZ ;  /* 0x38e38e3905027825 */ /* 0x000fe200078e00ff */
[----:B------:R-:W-:Y:S02]  /*f9f0*/  SEL R2, RZ, 0x1, !P0 ;  /* 0x00000001ff027807 */ /* 0x000fe40004000000 */
[----:B------:R0:W-:Y:S02]  /*fa00*/  @P1 SYNCS.ARRIVE.TRANS64.A1T0 RZ, [R4+URZ+0xa8], RZ ;  /* 0x0000a8ff04ff19a7 */ /* 0x0001e4000810003f */
[----:B------:R-:W-:-:S02]  /*fa10*/  LOP3.LUT R9, R9, R2, RZ, 0x3c, !PT ;  /* 0x0000000209097212 */ /* 0x000fc400078e3cff */
[----:B------:R-:W-:Y:S02]  /*fa20*/  PRMT R2, RZ, 0x7610, R2 ;  /* 0x00007610ff027816 */ /* 0x000fe40000000002 */
[----:B0-----:R-:W-:-:S04]  /*fa30*/  SHF.R.U32.HI R4, RZ, 0x1, R3 ;  /* 0x00000001ff047819 */ /* 0x001fc80000011603 */
[----:B------:R-:W-:Y:S01]  /*fa40*/  @P3 LOP3.LUT R9, R9, 0x1, R4, 0x78, !PT ;  /* 0x0000000109093812 */ /* 0x000fe200078e7804 */
[----:B------:R-:W-:Y:S02]  /*fa50*/  IMAD R10, R4, -0x9, R5 ;  /* 0xfffffff7040a7824 */ /* 0x000fe400078e0205 */
[----:B------:R-:W-:Y:S01]  /*fa60*/  IMAD.MOV.U32 R5, RZ, RZ, -0x1 ;  /* 0xffffffffff057424 */ /* 0x000fe200078e00ff */
[----:B---3--:R-:W-:-:S04]  /*fa70*/  IADD3 R14, P1, R14, UR22, RZ ;  /* 0x000000160e0e7c10 */ /* 0x008fc8000ff3e0ff */
[----:B--2---:R-:W-:Y:S01]  /*fa80*/  IADD3.X R17, R17, UR18, RZ, P1, !PT ;  /* 0x0000001211117c10 */ /* 0x004fe20008ffe4ff */
[----:B------:R0:W-:Y:S01]  /*fa90*/  STL [R1+0x84], R14 ;  /* 0x0000840e01007387 */ /* 0x0001e20000100800 */
[----:B------:R-:W-:-:S03]  /*faa0*/  ISETP.GE.U32.AND P0, PT, R14, UR8, PT ;  /* 0x000000080e007c0c */ /* 0x000fc6000bf06070 */
[----:B------:R0:W-:Y:S01]  /*fab0*/  STL [R1+0x80], R17 ;  /* 0x0000801101007387 */ /* 0x0001e20000100800 */
[----:B------:R-:W-:-:S13]  /*fac0*/  ISETP.GE.U32.AND.EX P0, PT, R17, UR9, PT, P0 ;  /* 0x0000000911007c0c */ /* 0x000fda000bf06100 */
[----:B0-----:R-:W-:Y:S05]  /*fad0*/  @P0 BRA `(.L_x_312) ;  /* 0x0000000400500947 */ /* 0x001fea0003800000 */
[----:B------:R-:W-:Y:S01]  /*fae0*/  ULDC.64 UR8, c[0x0][0x628] ;  /* 0x00018a0000087ab9 */ /* 0x000fe20000000a00 */
[----:B------:R-:W0:Y:S01]  /*faf0*/  S2R R13, SR_CTAID.X ;  /* 0x00000000000d7919 */ /* 0x000e220000002500 */
[----:B------:R-:W-:Y:S01]  /*fb00*/  ISETP.NE.U32.AND P0, PT, RZ, UR8, PT ;  /* 0x00000008ff007c0c */ /* 0x000fe2000bf05070 */
[----:B------:R-:W-:Y:S01]  /*fb10*/  ULDC UR10, c[0x0][0x630] ;  /* 0x00018c00000a7ab9 */ /* 0x000fe20000000800 */
[----:B------:R-:W-:Y:S01]  /*fb20*/  IMAD.MOV.U32 R2, RZ, RZ, R14 ;  /* 0x000000ffff027224 */ /* 0x000fe200078e000e */
[----:B------:R-:W1:Y:S01]  /*fb30*/  S2R R11, SR_CTAID.Y ;  /* 0x00000000000b7919 */ /* 0x000e620000002600 */
[----:B------:R-:W-:Y:S01]  /*fb40*/  ISETP.NE.AND.EX P0, PT, RZ, UR9, PT, P0 ;  /* 0x00000009ff007c0c */ /* 0x000fe2000bf05300 */
[----:B------:R-:W-:-:S12]  /*fb50*/  IMAD.MOV.U32 R3, RZ, RZ, R17 ;  /* 0x000000ffff037224 */ /* 0x000fd800078e0011 */
[----:B------:R-:W-:Y:S05]  /*fb60*/  @!P0 BRA `(.L_x_313) ;  /* 0x0000000000288947 */ /* 0x000fea0003800000 */
[----:B------:R-:W-:Y:S02]  /*fb70*/  ULDC UR7, c[0x0][0x634] ;  /* 0x00018d0000077ab9 */ /* 0x000fe40000000800 */
[----:B------:R-:W-:-:S05]  /*fb80*/  IADD3 R7, P0, R14, UR7, RZ ;  /* 0x000000070e077c10 */ /* 0x000fca000ff1e0ff */
[----:B------:R-:W-:-:S04]  /*fb90*/  IMAD.X R15, RZ, RZ, R17, P0 ;  /* 0x000000ffff0f7224 */ /* 0x000fc800000e0611 */
[----:B------:R-:W-:-:S04]  /*fba0*/  IMAD.WIDE.U32 R4, R15, UR8, RZ ;  /* 0x000000080f047c25 */ /* 0x000fc8000f8e00ff */
[----:B------:R-:W-:-:S04]  /*fbb0*/  IMAD.WIDE.U32 R4, P0, R7, UR9, R4 ;  /* 0x0000000907047c25 */ /* 0x000fc8000f800004 */
[----:B------:R-:W-:-:S04]  /*fbc0*/  IMAD.WIDE.U32 R6, R7, UR8, RZ ;  /* 0x0000000807067c25 */ /* 0x000fc8000f8e00ff */
[----:B------:R-:W-:Y:S01]  /*fbd0*/  IMAD.X R3, RZ, RZ, RZ, P0 ;  /* 0x000000ffff037224 */ /* 0x000fe200000e06ff */
[----:B------:R-:W-:Y:S01]  /*fbe0*/  IADD3 RZ, P0, R7, R4, RZ ;  /* 0x0000000407ff7210 */ /* 0x000fe20007f1e0ff */
[----:B------:R-:W-:-:S04]  /*fbf0*/  IMAD.MOV.U32 R2, RZ, RZ, R5 ;  /* 0x000000ffff027224 */ /* 0x000fc800078e0005 */
[----:B------:R-:W-:-:S08]  /*fc00*/  IMAD.WIDE.U32.X R2, R15, UR9, R2, P0 ;  /* 0x000000090f027c25 */ /* 0x000fd000080e0402 */
.L_x_313:
[--C-:B------:R-:W-:Y:S01]  /*fc10*/  SHF.R.U64 R6, R2, UR10, R3.reuse ;  /* 0x0000000a02067c19 */ /* 0x100fe20008001203 */
[----:B------:R-:W-:Y:S01]  /*fc20*/  ULDC.64 UR8, c[0x0][0x620] ;  /* 0x0001880000087ab9 */ /* 0x000fe20000000a00 */
[----:B------:R-:W-:Y:S01]  /*fc30*/  SHF.R.U32.HI R2, RZ, UR10, R3 ;  /* 0x0000000aff027c19 */ /* 0x000fe20008011603 */
[----:B------:R-:W-:Y:S01]  /*fc40*/  IMAD.MOV.U32 R3, RZ, RZ, R17 ;  /* 0x000000ffff037224 */ /* 0x000fe200078e0011 */
[----:B------:R-:W-:Y:S01]  /*fc50*/  IADD3 R5, P0, RZ, -R6, RZ ;  /* 0x80000006ff057210 */ /* 0x000fe20007f1e0ff */
[----:B------:R-:W-:Y:S01]  /*fc60*/  ULDC UR7, c[0x0][0x150] ;  /* 0x0000540000077ab9 */ /* 0x000fe20000000800 */
[----:B0-----:R-:W-:Y:S01]  /*fc70*/  I2FP.F32.U32 R7, R13 ;  /* 0x0000000d00077245 */ /* 0x001fe20000201000 */
[----:B------:R-:W0:Y:S01]  /*fc80*/  LDC R18, c[0x0][0x144] ;  /* 0x00005100ff127b82 */ /* 0x000e220000000800 */
[----:B------:R-:W-:Y:S01]  /*fc90*/  ULDC.64 UR10, c[0x0][0x640] ;  /* 0x00019000000a7ab9 */ /* 0x000fe20000000a00 */
[----:B------:R-:W-:Y:S01]  /*fca0*/  IMAD.X R2, RZ, RZ, ~R2, P0 ;  /* 0x000000ffff027224 */ /* 0x000fe200000e0e02 */
[----:B------:R-:W-:-:S03]  /*fcb0*/  ISETP.NE.U32.AND P0, PT, RZ, UR10, PT ;  /* 0x0000000aff007c0c */ /* 0x000fc6000bf05070 */
[----:B------:R-:W-:Y:S01]  /*fcc0*/  IMAD R4, R2, UR8, RZ ;  /* 0x0000000802047c24 */ /* 0x000fe2000f8e02ff */
[----:B------:R-:W-:Y:S01]  /*fcd0*/  ISETP.NE.AND.EX P0, PT, RZ, UR11, PT, P0 ;  /* 0x0000000bff007c0c */ /* 0x000fe2000bf05300 */
[----:B------:R-:W-:Y:S01]  /*fce0*/  IMAD.MOV.U32 R2, RZ, RZ, R14 ;  /* 0x000000ffff027224 */ /* 0x000fe200078e000e */
[----:B------:R-:W2:Y:S03]  /*fcf0*/  LDC R16, c[0x0][0x148] ;  /* 0x00005200ff107b82 */ /* 0x000ea60000000800 */
[----:B------:R-:W-:Y:S01]  /*fd00*/  IMAD.WIDE.U32 R2, R5, UR8, R2 ;  /* 0x0000000805027c25 */ /* 0x000fe2000f8e0002 */
[----:B------:R-:W-:-:S03]  /*fd10*/  ULDC UR8, c[0x0][0x154] ;  /* 0x0000550000087ab9 */ /* 0x000fc60000000800 */
[----:B------:R-:W-:Y:S02]  /*fd20*/  IMAD R5, R5, UR9, R4 ;  /* 0x0000000905057c24 */ /* 0x000fe4000f8e0204 */
[----:B------:R-:W-:Y:S01]  /*fd30*/  FMUL R4, R7, UR7 ;  /* 0x0000000707047c20 */ /* 0x000fe20008400000 */
[----:B------:R-:W-:Y:S01]  /*fd40*/  ULDC UR7, c[0x0][0x618] ;  /* 0x0001860000077ab9 */ /* 0x000fe20000000800 */
[----:B------:R-:W-:Y:S01]  /*fd50*/  ULDC UR9, c[0x0][0x608] ;  /* 0x0001820000097ab9 */ /* 0x000fe20000000800 */
[----:B------:R-:W-:-:S03]  /*fd60*/  IMAD.IADD R3, R3, 0x1, R5 ;  /* 0x0000000103037824 */ /* 0x000fc600078e0205 */
[----:B------:R-:W3:Y:S02]  /*fd70*/  F2I.U32.TRUNC.NTZ R4, R4 ;  /* 0x0000000400047305 */ /* 0x000ee4000020f000 */
[----:B------:R-:W-:Y:S02]  /*fd80*/  SHF.R.U64 R7, R2, UR7, R3 ;  /* 0x0000000702077c19 */ /* 0x000fe40008001203 */
[----:B-1----:R-:W-:-:S05]  /*fd90*/  I2FP.F32.U32 R2, R11 ;  /* 0x0000000b00027245 */ /* 0x002fca0000201000 */
[----:B------:R-:W-:Y:S01]  /*fda0*/  FMUL R5, R2, UR8 ;  /* 0x0000000802057c20 */ /* 0x000fe20008400000 */
[----:B------:R-:W-:Y:S01]  /*fdb0*/  SHF.R.U32.HI R2, RZ, UR7, R3 ;  /* 0x00000007ff027c19 */ /* 0x000fe20008011603 */
[----:B------:R-:W-:Y:S02]  /*fdc0*/  ULDC UR7, c[0x0][0x658] ;  /* 0x0001960000077ab9 */ /* 0x000fe40000000800 */
[----:B------:R1:W4:Y:S01]  /*fdd0*/  F2I.U32.TRUNC.NTZ R19, R5 ;  /* 0x0000000500137305 */ /* 0x000322000020f000 */
[----:B------:R-:W-:Y:S01]  /*fde0*/  SHF.R.U64 R15, R7, UR9, R2 ;  /* 0x00000009070f7c19 */ /* 0x000fe20008001202 */
[----:B---3--:R-:W-:Y:S01]  /*fdf0*/  IMAD.MOV R4, RZ, RZ, -R4 ;  /* 0x000000ffff047224 */ /* 0x008fe200078e0a04 */
[----:B------:R-:W-:-:S03]  /*fe00*/  SHF.R.U32.HI R2, RZ, UR9, R2 ;  /* 0x00000009ff027c19 */ /* 0x000fc60008011602 */
[----:B0-----:R-:W-:Y:S01]  /*fe10*/  IMAD R13, R18, R4, R13 ;  /* 0x00000004120d7224 */ /* 0x001fe200078e020d */
[--C-:B------:R-:W-:Y:S02]  /*fe20*/  SHF.R.U64 R14, R15, UR7, R2.reuse ;  /* 0x000000070f0e7c19 */ /* 0x100fe40008001202 */
[----:B------:R-:W-:-:S03]  /*fe30*/  SHF.R.U32.HI R17, RZ, UR7, R2 ;  /* 0x00000007ff117c19 */ /* 0x000fc60008011602 */
[----:B------:R-:W-:Y:S02]  /*fe40*/  IMAD.MOV.U32 R2, RZ, RZ, R14 ;  /* 0x000000ffff027224 */ /* 0x000fe400078e000e */
[----:B------:R-:W-:Y:S01]  /*fe50*/  IMAD.MOV.U32 R3, RZ, RZ, R17 ;  /* 0x000000ffff037224 */ /* 0x000fe200078e0011 */
[----:B-12-4-:R-:W-:Y:S06]  /*fe60*/  @!P0 BRA `(.L_x_314) ;  /* 0x0000000000288947 */ /* 0x016fec0003800000 */
[----:B------:R-:W-:Y:S02]  /*fe70*/  ULDC UR7, c[0x0][0x64c] ;  /* 0x0001930000077ab9 */ /* 0x000fe40000000800 */
[----:B------:R-:W-:-:S05]  /*fe80*/  IADD3 R3, P0, R14, UR7, RZ ;  /* 0x000000070e037c10 */ /* 0x000fca000ff1e0ff */
[----:B------:R-:W-:-:S04]  /*fe90*/  IMAD.X R17, RZ, RZ, R17, P0 ;  /* 0x000000ffff117224 */ /* 0x000fc800000e0611 */
[----:B------:R-:W-:-:S04]  /*fea0*/  IMAD.WIDE.U32 R4, R17, UR10, RZ ;  /* 0x0000000a11047c25 */ /* 0x000fc8000f8e00ff */
[----:B------:R-:W-:-:S04]  /*feb0*/  IMAD.WIDE.U32 R4, P0, R3, UR11, R4 ;  /* 0x0000000b03047c25 */ /* 0x000fc8000f800004 */
[----:B------:R-:W-:-:S04]  /*fec0*/  IMAD.WIDE.U32 R2, R3, UR10, RZ ;  /* 0x0000000a03027c25 */ /* 0x000fc8000f8e00ff */
[----:B------:R-:W-:Y:S01]  /*fed0*/  IMAD.MOV.U32 R2, RZ, RZ, R5 ;  /* 0x000000ffff027224 */ /* 0x000fe200078e0005 */
[----:B------:R-:W-:Y:S01]  /*fee0*/  IADD3 RZ, P1, R3, R4, RZ ;  /* 0x0000000403ff7210 */ /* 0x000fe20007f3e0ff */
[----:B------:R-:W-:-:S04]  /*fef0*/  IMAD.X R3, RZ, RZ, RZ, P0 ;  /* 0x000000ffff037224 */ /* 0x000fc800000e06ff */
[----:B------:R-:W-:-:S08]  /*ff00*/  IMAD.WIDE.U32.X R2, R17, UR11, R2, P1 ;  /* 0x0000000b11027c25 */ /* 0x000fd000088e0402 */
.L_x_314:
[----:B------:R-:W-:Y:S01]  /*ff10*/  ULDC UR7, c[0x0][0x648] ;  /* 0x0001920000077ab9 */ /* 0x000fe20000000800 */
[----:B------:R-:W-:Y:S01]  /*ff20*/  LOP3.LUT R15, R15, UR6, RZ, 0xc0, !PT ;  /* 0x000000060f0f7c12 */ /* 0x000fe2000f8ec0ff */
[----:B------:R-:W-:Y:S01]  /*ff30*/  IMAD.MOV R19, RZ, RZ, -R19 ;  /* 0x000000ffff137224 */ /* 0x000fe200078e0a13 */
[----:B------:R-:W-:Y:S01]  /*ff40*/  SHF.R.U64 R2, R2, UR7, R3 ;  /* 0x0000000702027c19 */ /* 0x000fe20008001203 */
[----:B------:R-:W-:Y:S01]  /*ff50*/  ULDC UR7, c[0x0][0x638] ;  /* 0x00018e0000077ab9 */ /* 0x000fe20000000800 */
[----:B------:R-:W-:Y:S01]  /*ff60*/  LOP3.LUT R7, R7, UR4, RZ, 0xc0, !PT ;  /* 0x0000000407077c12 */ /* 0x000fe2000f8ec0ff */
[----:B------:R-:W-:Y:S01]  /*ff70*/  @P2 IMAD R13, R16, R19, R11 ;  /* 0x00000013100d2224 */ /* 0x000fe200078e020b */
[----:B------:R-:W-:Y:S01]  /*ff80*/  ULDC UR8, c[0x0][0x610] ;  /* 0x0001840000087ab9 */ /* 0x000fe20000000800 */
[----:B------:R-:W-:Y:S02]  /*ff90*/  IMAD.MOV R3, RZ, RZ, -R2 ;  /* 0x000000ffff037224 */ /* 0x000fe400078e0a02 */
[----:B------:R-:W-:-:S02]  /*ffa0*/  IMAD R2, R2, UR5, R15 ;  /* 0x0000000502027c24 */ /* 0x000fc4000f8e020f */
[----:B------:R-:W-:Y:S01]  /*ffb0*/  IMAD R14, R3, UR7, R14 ;  /* 0x00000007030e7c24 */ /* 0x000fe2000f8e020e */
[----:B------:R-:W-:Y:S01]  /*ffc0*/  ULDC UR7, c[0x0][0x600] ;  /* 0x0001800000077ab9 */ /* 0x000fe20000000800 */
[----:B------:R-:W-:Y:S02]  /*ffd0*/  IMAD R13, R2, UR8, R13 ;  /* 0x00000008020d7c24 */ /* 0x000fe4000f8e020d */
[----:B------:R-:W-:Y:S02]  /*ffe0*/  IMAD R14, R14, UR7, R7 ;  /* 0x000000070e0e7c24 */ /* 0x000fe4000f8e0207 */
[----:B------:R-:W-:-:S03]  /*fff0*/  IMAD.MOV.U32 R2, RZ, RZ, 0x1 ;  /* 0x00000001ff027424 */ /* 0x000fc600078e00ff */
[----:B------:R-:W-:Y:S02]  /*10000*/  SEL R7, R14, R13, !P2 ;  /* 0x0000000d0e077207 */ /* 0x000fe40005000000 */
[----:B------:R-:W-:-:S07]  /*10010*/  SEL R5, R13, R14, !P2 ;  /* 0x0000000e0d057207 */ /* 0x000fce0005000000 */
.L_x_312:
[----:B------:R-:W-:Y:S05]  /*10020*/  BSYNC B1 ;  /* 0x0000000000017941 */ /* 0x000fea0003800000 */
.L_x_311:
[----:B------:R-:W-:-:S13]  /*10030*/  LOP3.LUT P0, RZ, R2, 0xff, RZ, 0xc0, !PT ;  /* 0x000000ff02ff7812 */ /* 0x000fda000780c0ff */
[----:B------:R-:W-:Y:S05]  /*10040*/  @P0 BRA `(.L_x_315) ;  /* 0xfffffff400240947 */ /* 0x000fea000383ffff */
[----:B------:R-:W-:Y:S05]  /*10050*/  BSYNC B0 ;  /* 0x0000000000007941 */ /* 0x000fea0003800000 */
.L_x_304:
[----:B------:R-:W-:-:S03]  /*10060*/  UMOV UR7, 0xffffffff ;  /* 0xffffffff00077882 */ /* 0x000fc60000000000 */
[----:B------:R-:W-:Y:S05]  /*10070*/  BRA.DIV UR7, `(.L_x_316) ;  /* 0x0000000607dc7947 */ /* 0x000fea000b800000 */
[----:B------:R-:W-:-:S13]  /*10080*/  ELECT P0, URZ, PT ;  /* 0x00000000003f782f */ /* 0x000fda0003800000 */
.L_x_335:
[----:B------:R-:W-:Y:S04]  /*10090*/  BSSY B0, `(.L_x_317) ;  /* 0x0000059000007945 */ /* 0x000fe80003800000 */
[----:B------:R-:W-:Y:S05]  /*100a0*/  @!P0 BRA `(.L_x_318) ;  /* 0x00000004005c8947 */ /* 0x000fea0003800000 */
[----:B------:R-:W-:-:S04]  /*100b0*/  ULOP3.LUT UR7, UR13, 0x2, URZ, 0xfc, !UPT ;  /* 0x000000020d077892 */ /* 0x000fc8000f8efc3f */
[----:B------:R-:W-:-:S06]  /*100c0*/  UISETP.NE.AND UP0, UPT, UR7, 0x3, UPT ;  /* 0x000000030700788c */ /* 0x000fcc000bf05270 */
[----:B------:R-:W-:-:S13]  /*100d0*/  PLOP3.LUT P0, PT, PT, PT, UP0, 0x80, 0x0 ;  /* 0x000000000000781c */ /* 0x000fda0003f0f008 */
[----:B------:R-:W-:Y:S05]  /*100e0*/  @!P0 BRA `(.L_x_319) ;  /* 0x0000000000048947 */ /* 0x000fea0003800000 */
[----:B------:R-:W-:Y:S01]  /*100f0*/  BPT.TRAP 0x1 ;  /* 0x000000040000795c */ /* 0x000fe20000300000 */
.L_x_319:
[----:B------:R-:W0:Y:S01]  /*10100*/  S2R R3, SR_CgaCtaId ;  /* 0x0000000000037919 */ /* 0x000e220000008800 */
[----:B------:R-:W-:Y:S02]  /*10110*/  MOV R0, 0x400 ;  /* 0x0000040000007802 */ /* 0x000fe40000000f00 */
[----:B------:R-:W-:Y:S02]  /*10120*/  SHF.L.U32 R2, R9, 0x1f, RZ ;  /* 0x0000001f09027819 */ /* 0x000fe400000006ff */
[----:B0-----:R-:W-:-:S05]  /*10130*/  LEA R3, R3, R0, 0x18 ;  /* 0x0000000003037211 */ /* 0x001fca00078ec0ff */
[----:B------:R-:W-:-:S04]  /*10140*/  VIADD R3, R3, 0x48 ;  /* 0x0000004803037836 */ /* 0x000fc80000000000 */
[C---:B------:R-:W-:Y:S02]  /*10150*/  IMAD R5, R10.reuse, 0x8, R3 ;  /* 0x000000080a057824 */ /* 0x040fe400078e0203 */
[----:B------:R-:W-:Y:S02]  /*10160*/  VIADD R10, R10, 0x1 ;  /* 0x000000010a0a7836 */ /* 0x000fe40000000000 */
[----:B------:R-:W0:Y:S03]  /*10170*/  SYNCS.PHASECHK.TRANS64.TRYWAIT P0, [R5+URZ], R2 ;  /* 0x00000002050075a7 */ /* 0x000e26000800017f */
[----:B------:R-:W-:-:S04]  /*10180*/  ISETP.NE.AND P1, PT, R10, 0x9, PT ;  /* 0x000000090a00780c */ /* 0x000fc80003f25270 */
[----:B------:R-:W-:Y:S02]  /*10190*/  SEL R0, RZ, 0x1, P1 ;  /* 0x00000001ff007807 */ /* 0x000fe40000800000 */
[----:B------:R-:W-:Y:S02]  /*101a0*/  SEL R10, R10, RZ, P1 ;  /* 0x000000ff0a0a7207 */ /* 0x000fe40000800000 */
[----:B------:R-:W-:-:S03]  /*101b0*/  LOP3.LUT R9, R9, R0, RZ, 0x3c, !PT ;  /* 0x0000000009097212 */ /* 0x000fc600078e3cff */
[----:B------:R-:W-:Y:S01]  /*101c0*/  IMAD R7, R10, 0x8, R3 ;  /* 0x000000080a077824 */ /* 0x000fe200078e0203 */
[----:B------:R-:W-:Y:S01]  /*101d0*/  SHF.L.U32 R4, R9, 0x1f, RZ ;  /* 0x0000001f09047819 */ /* 0x000fe200000006ff */
[----:B0-----:R-:W-:Y:S06]  /*101e0*/  @!P0 BRA `(.L_x_320) ;  /* 0x0000000400a08947 */ /* 0x001fec0003800000 */
.L_x_336:
[----:B------:R-:W1:Y:S01]  /*101f0*/  SYNCS.PHASECHK.TRANS64.TRYWAIT P0, [R7+URZ], R4 ;  /* 0x00000004070075a7 */ /* 0x000e62000800017f */
[----:B------:R-:W-:-:S05]  /*10200*/  VIADD R0, R10, 0x1 ;  /* 0x000000010a007836 */ /* 0x000fca0000000000 */
[----:B------:R-:W-:-:S04]  /*10210*/  ISETP.NE.AND P1, PT, R0, 0x9, PT ;  /* 0x000000090000780c */ /* 0x000fc80003f25270 */
[----:B0-----:R-:W-:Y:S02]  /*10220*/  SEL R2, RZ, 0x1, P1 ;  /* 0x00000001ff027807 */ /* 0x001fe40000800000 */
[----:B------:R-:W-:Y:S02]  /*10230*/  SEL R0, R0, RZ, P1 ;  /* 0x000000ff00007207 */ /* 0x000fe40000800000 */
[----:B------:R-:W-:-:S03]  /*10240*/  LOP3.LUT R9, R9, R2, RZ, 0x3c, !PT ;  /* 0x0000000209097212 */ /* 0x000fc600078e3cff */
[----:B------:R-:W-:Y:S01]  /*10250*/  IMAD R6, R0, 0x8, R3 ;  /* 0x0000000800067824 */ /* 0x000fe200078e0203 */
[----:B------:R-:W-:Y:S01]  /*10260*/  SHF.L.U32 R5, R9, 0x1f, RZ ;  /* 0x0000001f09057819 */ /* 0x000fe200000006ff */
[----:B-1----:R-:W-:Y:S06]  /*10270*/  @!P0 BRA `(.L_x_321) ;  /* 0x0000000400908947 */ /* 0x002fec0003800000 */
.L_x_337:
[----:B------:R-:W1:Y:S01]  /*10280*/  SYNCS.PHASECHK.TRANS64.TRYWAIT P0, [R6+URZ], R5 ;  /* 0x00000005060075a7 */ /* 0x000e62000800017f */
[----:B------:R-:W-:-:S05]  /*10290*/  VIADD R0, R0, 0x1 ;  /* 0x0000000100007836 */ /* 0x000fca0000000000 */
[----:B------:R-:W-:-:S04]  /*102a0*/  ISETP.NE.AND P1, PT, R0, 0x9, PT ;  /* 0x000000090000780c */ /* 0x000fc80003f25270 */
[----:B------:R-:W-:Y:S02]  /*102b0*/  SEL R2, RZ, 0x1, P1 ;  /* 0x00000001ff027807 */ /* 0x000fe40000800000 */
[----:B------:R-:W-:Y:S02]  /*102c0*/  SEL R0, R0, RZ, P1 ;  /* 0x000000ff00007207 */ /* 0x000fe40000800000 */
[----:B------:R-:W-:-:S03]  /*102d0*/  LOP3.LUT R9, R9, R2, RZ, 0x3c, !PT ;  /* 0x0000000209097212 */ /* 0x000fc600078e3cff */
[----:B0-----:R-:W-:Y:S01]  /*102e0*/  IMAD R7, R0, 0x8, R3 ;  /* 0x0000000800077824 */ /* 0x001fe200078e0203 */
[----:B------:R-:W-:Y:S01]  /*102f0*/  SHF.L.U32 R4, R9, 0x1f, RZ ;  /* 0x0000001f09047819 */ /* 0x000fe200000006ff */
[----:B-1----:R-:W-:Y:S06]  /*10300*/  @!P0 BRA `(.L_x_322) ;  /* 0x0000000400808947 */ /* 0x002fec0003800000 */
.L_x_338:
        /* <DEDUP_REMOVED lines=9> */
.L_x_339:
        /* <DEDUP_REMOVED lines=9> */
.L_x_340:
        /* <DEDUP_REMOVED lines=9> */
.L_x_341:
        /* <DEDUP_REMOVED lines=9> */
.L_x_342:
[----:B------:R-:W1:Y:S01]  /*10550*/  SYNCS.PHASECHK.TRANS64.TRYWAIT P0, [R7+URZ], R4 ;  /* 0x00000004070075a7 */ /* 0x000e62000800017f */
[----:B------:R-:W-:-:S05]  /*10560*/  VIADD R0, R0, 0x1 ;  /* 0x0000000100007836 */ /* 0x000fca0000000000 */
[----:B------:R-:W-:-:S04]  /*10570*/  ISETP.NE.AND P1, PT, R0, 0x9, PT ;  /* 0x000000090000780c */ /* 0x000fc80003f25270 */
[----:B------:R-:W-:Y:S02]  /*10580*/  SEL R2, RZ, 0x1, P1 ;  /* 0x00000001ff027807 */ /* 0x000fe40000800000 */
[----:B------:R-:W-:Y:S02]  /*10590*/  SEL R0, R0, RZ, P1 ;  /* 0x000000ff00007207 */ /* 0x000fe40000800000 */
[----:B------:R-:W-:Y:S01]  /*105a0*/  LOP3.LUT R2, R9, R2, RZ, 0x3c, !PT ;  /* 0x0000000209027212 */ /* 0x000fe200078e3cff */
[----:B-1----:R-:W-:Y:S06]  /*105b0*/  @!P0 BRA `(.L_x_327) ;  /* 0x0000000400388947 */ /* 0x002fec0003800000 */
.L_x_343:
[----:B------:R-:W-:Y:S01]  /*105c0*/  IMAD R3, R0, 0x8, R3 ;  /* 0x0000000800037824 */ /* 0x000fe200078e0203 */
[----:B------:R-:W-:-:S07]  /*105d0*/  SHF.L.U32 R0, R2, 0x1f, RZ ;  /* 0x0000001f02007819 */ /* 0x000fce00000006ff */
.L_x_328:
[----:B--2---:R2:W3:Y:S02]  /*105e0*/  SYNCS.PHASECHK.TRANS64.TRYWAIT P0, [R3+URZ], R0 ;  /* 0x00000000030075a7 */ /* 0x0044e4000800017f */
[----:B---3--:R-:W-:Y:S05]  /*105f0*/  @!P0 NANOSLEEP.SYNCS 0x989680 ;  /* 0x009896800000895d */ /* 0x008fea0003900000 */
[----:B------:R-:W3:Y:S02]  /*10600*/  @!P0 SYNCS.PHASECHK.TRANS64 P0, [R3+URZ], R0 ;  /* 0x00000000030085a7 */ /* 0x000ee4000800007f */
[----:B---3--:R-:W-:Y:S05]  /*10610*/  @!P0 BRA `(.L_x_328) ;  /* 0xfffffffc00f08947 */ /* 0x008fea000383ffff */
.L_x_318:
[----:B------:R-:W-:Y:S05]  /*10620*/  BSYNC B0 ;  /* 0x0000000000007941 */ /* 0x000fea0003800000 */
.L_x_317:
[----:B------:R-:W-:Y:S05]  /*10630*/  EXIT ;  /* 0x000000000000794d */ /* 0x000fea0003800000 */
.L_x_22:
[----:B-1----:R-:W-:-:S04]  /*10640*/  IMAD.U32 R3, RZ, RZ, UR6 ;  /* 0x00000006ff037e24 */ /* 0x002fc8000f8e00ff */
[----:B------:R1:W2:Y:S03]  /*10650*/  SYNCS.PHASECHK.TRANS64.TRYWAIT P0, [R3+URZ], R0 ;  /* 0x00000000030075a7 */ /* 0x0002a6000800017f */
[----:B--2---:R-:W-:Y:S05]  /*10660*/  @!P0 NANOSLEEP.SYNCS 0x989680 ;  /* 0x009896800000895d */ /* 0x004fea0003900000 */
[----:B------:R-:W2:Y:S02]  /*10670*/  @!P0 SYNCS.PHASECHK.TRANS64 P0, [R3+URZ], R0 ;  /* 0x00000000030085a7 */ /* 0x000ea4000800007f */
[----:B--2---:R-:W-:Y:S05]  /*10680*/  @!P0 BRA `(.L_x_22) ;  /* 0xfffffffc00ec8947 */ /* 0x004fea000383ffff */
[----:B------:R-:W-:Y:S05]  /*10690*/  BRA `(.L_x_21) ;  /* 0xffffff1800187947 */ /* 0x000fea000383ffff */
.L_x_28:
[----:B-----5:R1:W-:Y:S02]  /*106a0*/  STL [R1+0x90], R0 ;  /* 0x0000900001007387 */ /* 0x0203e40000100800 */
[----:B-1----:R-:W-:-:S04]  /*106b0*/  IMAD.U32 R0, RZ, RZ, UR9 ;  /* 0x00000009ff007e24 */ /* 0x002fc8000f8e00ff */
[----:B------:R1:W3:Y:S03]  /*106c0*/  SYNCS.PHASECHK.TRANS64.TRYWAIT P0, [R0+URZ], R229 ;  /* 0x000000e5000075a7 */ /* 0x0002e6000800017f */
[----:B---3--:R-:W-:Y:S05]  /*106d0*/  @!P0 NANOSLEEP.SYNCS 0x989680 ;  /* 0x009896800000895d */ /* 0x008fea0003900000 */
[----:B------:R1:W3:Y:S02]  /*106e0*/  @!P0 SYNCS.PHASECHK.TRANS64 P0, [R0+URZ], R229 ;  /* 0x000000e5000085a7 */ /* 0x0002e4000800007f */
[----:B-1----:R1:W5:Y:S02]  /*106f0*/  LDL.LU R0, [R1+0x90] ;  /* 0x0000900001007983 */ /* 0x0023640000300800 */
[----:B-1-3--:R-:W-:Y:S05]  /*10700*/  @!P0 BRA `(.L_x_28) ;  /* 0xfffffffc00e48947 */ /* 0x00afea000383ffff */
[----:B------:R-:W-:Y:S05]  /*10710*/  BRA `(.L_x_27) ;  /* 0xffffff28008c7947 */ /* 0x000fea000383ffff */
.L_x_305:
[----:B------:R-:W-:Y:S01]  /*10720*/  BSSY B1, `(.L_x_329) ;  /* 0x0000006000017945 */ /* 0x000fe20003800000 */
[----:B------:R-:W-:-:S07]  /*10730*/  IMAD.MOV.U32 R2, RZ, RZ, -0x1 ;  /* 0xffffffffff027424 */ /* 0x000fce00078e00ff */
[----:B------:R-:W-:Y:S05]  /*10740*/  WARPSYNC.COLLECTIVE R2, `(.L_x_330) ;  /* 0x00000000020c7348 */ /* 0x000fea0003c00000 */
[----:B------:R-:W-:Y:S02]  /*10750*/  ELECT P0, UR62, PT ;  /* 0x00000000003e782f */ /* 0x000fe40003800000 */
[----:B------:R-:W-:Y:S01]  /*10760*/  MOV R2, UR62 ;  /* 0x0000003e00027c02 */ /* 0x000fe20008000f00 */
[----:B------:R-:W-:Y:S10]  /*10770*/  ENDCOLLECTIVE ;  /* 0x000000000000791b */ /* 0x000ff40003800000 */
.L_x_330:
[----:B------:R-:W-:Y:S05]  /*10780*/  BSYNC B1 ;  /* 0x0000000000017941 */ /* 0x000fea0003800000 */
.L_x_329:
[----:B------:R-:W-:Y:S05]  /*10790*/  BRA `(.L_x_331) ;  /* 0xffffffec005c7947 */ /* 0x000fea000383ffff */
.L_x_308:
[----:B0-----:R0:W2:Y:S02]  /*107a0*/  SYNCS.PHASECHK.TRANS64.TRYWAIT P0, [R13+URZ+0x48], R4 ;  /* 0x000048040d0075a7 */ /* 0x0010a4000800017f */
[----:B--2---:R-:W-:Y:S05]  /*107b0*/  @!P0 NANOSLEEP.SYNCS 0x989680 ;  /* 0x009896800000895d */ /* 0x004fea0003900000 */
[----:B------:R-:W2:Y:S02]  /*107c0*/  @!P0 SYNCS.PHASECHK.TRANS64 P0, [R13+URZ+0x48], R4 ;  /* 0x000048040d0085a7 */ /* 0x000ea4000800007f */
[----:B--2---:R-:W-:Y:S05]  /*107d0*/  @!P0 BRA `(.L_x_308) ;  /* 0xfffffffc00f08947 */ /* 0x004fea000383ffff */
[----:B------:R-:W-:Y:S05]  /*107e0*/  BRA `(.L_x_332) ;  /* 0xffffffec00987947 */ /* 0x000fea000383ffff */
.L_x_316:
[----:B------:R-:W-:Y:S01]  /*107f0*/  BSSY B0, `(.L_x_333) ;  /* 0x0000006000007945 */ /* 0x000fe20003800000 */
[----:B------:R-:W-:-:S07]  /*10800*/  IMAD.MOV.U32 R2, RZ, RZ, -0x1 ;  /* 0xffffffffff027424 */ /* 0x000fce00078e00ff */
[----:B------:R-:W-:Y:S05]  /*10810*/  WARPSYNC.COLLECTIVE R2, `(.L_x_334) ;  /* 0x00000000020c7348 */ /* 0x000fea0003c00000 */
[----:B------:R-:W-:Y:S02]  /*10820*/  ELECT P0, UR62, PT ;  /* 0x00000000003e782f */ /* 0x000fe40003800000 */
[----:B------:R-:W-:Y:S01]  /*10830*/  MOV R2, UR62 ;  /* 0x0000003e00027c02 */ /* 0x000fe20008000f00 */
[----:B------:R-:W-:Y:S10]  /*10840*/  ENDCOLLECTIVE ;  /* 0x000000000000791b */ /* 0x000ff40003800000 */
.L_x_334:
[----:B------:R-:W-:Y:S05]  /*10850*/  BSYNC B0 ;  /* 0x0000000000007941 */ /* 0x000fea0003800000 */
.L_x_333:
[----:B------:R-:W-:Y:S05]  /*10860*/  BRA `(.L_x_335) ;  /* 0xfffffff800087947 */ /* 0x000fea000383ffff */
.L_x_320:
[----:B0-----:R0:W1:Y:S02]  /*10870*/  SYNCS.PHASECHK.TRANS64.TRYWAIT P0, [R5+URZ], R2 ;  /* 0x00000002050075a7 */ /* 0x001064000800017f */
[----:B-1----:R-:W-:Y:S05]  /*10880*/  @!P0 NANOSLEEP.SYNCS 0x989680 ;  /* 0x009896800000895d */ /* 0x002fea0003900000 */
[----:B------:R-:W1:Y:S02]  /*10890*/  @!P0 SYNCS.PHASECHK.TRANS64 P0, [R5+URZ], R2 ;  /* 0x00000002050085a7 */ /* 0x000e64000800007f */
[----:B-1----:R-:W-:Y:S05]  /*108a0*/  @!P0 BRA `(.L_x_320) ;  /* 0xfffffffc00f08947 */ /* 0x002fea000383ffff */
[----:B------:R-:W-:Y:S05]  /*108b0*/  BRA `(.L_x_336) ;  /* 0xfffffff8004c7947 */ /* 0x000fea000383ffff */
.L_x_321:
[----:B0-----:R0:W1:Y:S02]  /*108c0*/  SYNCS.PHASECHK.TRANS64.TRYWAIT P0, [R7+URZ], R4 ;  /* 0x00000004070075a7 */ /* 0x001064000800017f */
[----:B-1----:R-:W-:Y:S05]  /*108d0*/  @!P0 NANOSLEEP.SYNCS 0x989680 ;  /* 0x009896800000895d */ /* 0x002fea0003900000 */
[----:B------:R-:W1:Y:S02]  /*108e0*/  @!P0 SYNCS.PHASECHK.TRANS64 P0, [R7+URZ], R4 ;  /* 0x00000004070085a7 */ /* 0x000e64000800007f */
[----:B-1----:R-:W-:Y:S05]  /*108f0*/  @!P0 BRA `(.L_x_321) ;  /* 0xfffffffc00f08947 */ /* 0x002fea000383ffff */
[----:B------:R-:W-:Y:S05]  /*10900*/  BRA `(.L_x_337) ;  /* 0xfffffff8005c7947 */ /* 0x000fea000383ffff */
.L_x_322:
[----:B0-----:R0:W1:Y:S02]  /*10910*/  SYNCS.PHASECHK.TRANS64.TRYWAIT P0, [R6+URZ], R5 ;  /* 0x00000005060075a7 */ /* 0x001064000800017f */
[----:B-1----:R-:W-:Y:S05]  /*10920*/  @!P0 NANOSLEEP.SYNCS 0x989680 ;  /* 0x009896800000895d */ /* 0x002fea0003900000 */
[----:B------:R-:W1:Y:S02]  /*10930*/  @!P0 SYNCS.PHASECHK.TRANS64 P0, [R6+URZ], R5 ;  /* 0x00000005060085a7 */ /* 0x000e64000800007f */
[----:B-1----:R-:W-:Y:S05]  /*10940*/  @!P0 BRA `(.L_x_322) ;  /* 0xfffffffc00f08947 */ /* 0x002fea000383ffff */
[----:B------:R-:W-:Y:S05]  /*10950*/  BRA `(.L_x_338) ;  /* 0xfffffff8006c7947 */ /* 0x000fea000383ffff */
.L_x_323:
[----:B0-----:R0:W1:Y:S02]  /*10960*/  SYNCS.PHASECHK.TRANS64.TRYWAIT P0, [R7+URZ], R4 ;  /* 0x00000004070075a7 */ /* 0x001064000800017f */
[----:B-1----:R-:W-:Y:S05]  /*10970*/  @!P0 NANOSLEEP.SYNCS 0x989680 ;  /* 0x009896800000895d */ /* 0x002fea0003900000 */
[----:B------:R-:W1:Y:S02]  /*10980*/  @!P0 SYNCS.PHASECHK.TRANS64 P0, [R7+URZ], R4 ;  /* 0x00000004070085a7 */ /* 0x000e64000800007f */
[----:B-1----:R-:W-:Y:S05]  /*10990*/  @!P0 BRA `(.L_x_323) ;  /* 0xfffffffc00f08947 */ /* 0x002fea000383ffff */
[----:B------:R-:W-:Y:S05]  /*109a0*/  BRA `(.L_x_339) ;  /* 0xfffffff8007c7947 */ /* 0x000fea000383ffff */
.L_x_324:
[----:B0-----:R0:W1:Y:S02]  /*109b0*/  SYNCS.PHASECHK.TRANS64.TRYWAIT P0, [R6+URZ], R5 ;  /* 0x00000005060075a7 */ /* 0x001064000800017f */
[----:B-1----:R-:W-:Y:S05]  /*109c0*/  @!P0 NANOSLEEP.SYNCS 0x989680 ;  /* 0x009896800000895d */ /* 0x002fea0003900000 */
[----:B------:R-:W1:Y:S02]  /*109d0*/  @!P0 SYNCS.PHASECHK.TRANS64 P0, [R6+URZ], R5 ;  /* 0x00000005060085a7 */ /* 0x000e64000800007f */
[----:B-1----:R-:W-:Y:S05]  /*109e0*/  @!P0 BRA `(.L_x_324) ;  /* 0xfffffffc00f08947 */ /* 0x002fea000383ffff */
[----:B------:R-:W-:Y:S05]  /*109f0*/  BRA `(.L_x_340) ;  /* 0xfffffff8008c7947 */ /* 0x000fea000383ffff */
.L_x_325:
[----:B0-----:R0:W1:Y:S02]  /*10a00*/  SYNCS.PHASECHK.TRANS64.TRYWAIT P0, [R7+URZ], R4 ;  /* 0x00000004070075a7 */ /* 0x001064000800017f */
[----:B-1----:R-:W-:Y:S05]  /*10a10*/  @!P0 NANOSLEEP.SYNCS 0x989680 ;  /* 0x009896800000895d */ /* 0x002fea0003900000 */
[----:B------:R-:W1:Y:S02]  /*10a20*/  @!P0 SYNCS.PHASECHK.TRANS64 P0, [R7+URZ], R4 ;  /* 0x00000004070085a7 */ /* 0x000e64000800007f */
[----:B-1----:R-:W-:Y:S05]  /*10a30*/  @!P0 BRA `(.L_x_325) ;  /* 0xfffffffc00f08947 */ /* 0x002fea000383ffff */
[----:B------:R-:W-:Y:S05]  /*10a40*/  BRA `(.L_x_341) ;  /* 0xfffffff8009c7947 */ /* 0x000fea000383ffff */
.L_x_326:
[----:B0-----:R0:W1:Y:S02]  /*10a50*/  SYNCS.PHASECHK.TRANS64.TRYWAIT P0, [R6+URZ], R5 ;  /* 0x00000005060075a7 */ /* 0x001064000800017f */
[----:B-1----:R-:W-:Y:S05]  /*10a60*/  @!P0 NANOSLEEP.SYNCS 0x989680 ;  /* 0x009896800000895d */ /* 0x002fea0003900000 */
[----:B------:R-:W1:Y:S02]  /*10a70*/  @!P0 SYNCS.PHASECHK.TRANS64 P0, [R6+URZ], R5 ;  /* 0x00000005060085a7 */ /* 0x000e64000800007f */
[----:B-1----:R-:W-:Y:S05]  /*10a80*/  @!P0 BRA `(.L_x_326) ;  /* 0xfffffffc00f08947 */ /* 0x002fea000383ffff */
[----:B------:R-:W-:Y:S05]  /*10a90*/  BRA `(.L_x_342) ;  /* 0xfffffff800ac7947 */ /* 0x000fea000383ffff */
.L_x_327:
[----:B-1----:R1:W2:Y:S02]  /*10aa0*/  SYNCS.PHASECHK.TRANS64.TRYWAIT P0, [R7+URZ], R4 ;  /* 0x00000004070075a7 */ /* 0x0022a4000800017f */
[----:B--2---:R-:W-:Y:S05]  /*10ab0*/  @!P0 NANOSLEEP.SYNCS 0x989680 ;  /* 0x009896800000895d */ /* 0x004fea0003900000 */
[----:B------:R-:W2:Y:S02]  /*10ac0*/  @!P0 SYNCS.PHASECHK.TRANS64 P0, [R7+URZ], R4 ;  /* 0x00000004070085a7 */ /* 0x000ea4000800007f */
[----:B--2---:R-:W-:Y:S05]  /*10ad0*/  @!P0 BRA `(.L_x_327) ;  /* 0xfffffffc00f08947 */ /* 0x004fea000383ffff */
[----:B------:R-:W-:Y:S05]  /*10ae0*/  BRA `(.L_x_343) ;  /* 0xfffffff800b47947 */ /* 0x000fea000383ffff */
.L_x_344:
[----:B------:R-:W-:-:S00]  /*10af0*/  BRA `(.L_x_344) ;  /* 0xfffffffc00fc7947 */ /* 0x000fc0000383ffff */
[----:B------:R-:W-:-:S00]  /*10b00*/  NOP ;  /* 0x0000000000007918 */ /* 0x000fc00000000000 */
[----:B------:R-:W-:-:S00]  /*10b10*/  NOP ;  /* 0x0000000000007918 */ /* 0x000fc00000000000 */
[----:B------:R-:W-:-:S00]  /*10b20*/  NOP ;  /* 0x0000000000007918 */ /* 0x000fc00000000000 */
[----:B------:R-:W-:-:S00]  /*10b30*/  NOP ;  /* 0x0000000000007918 */ /* 0x000fc00000000000 */
[----:B------:R-:W-:-:S00]  /*10b40*/  NOP ;  /* 0x0000000000007918 */ /* 0x000fc00000000000 */
[----:B------:R-:W-:-:S00]  /*10b50*/  NOP ;  /* 0x0000000000007918 */ /* 0x000fc00000000000 */
[----:B------:R-:W-:-:S00]  /*10b60*/  NOP ;  /* 0x0000000000007918 */ /* 0x000fc00000000000 */
[----:B------:R-:W-:-:S00]  /*10b70*/  NOP ;  /* 0x0000000000007918 */ /* 0x000fc00000000000 */
.L_x_345:


//--------------------- .nv.shared._ZN7cutlass13device_kernelINS_4gemm6kernel13GemmUniversalIN4cute5tupleIJiiiiEEENS1_10collective13CollectiveMmaINS1_37MainloopSm90TmaGmmaWarpSpecializedFP8ILi9ENS5_IJNS4_1CILi8EEENSA_ILi1EEESC_EEENS1_35KernelTmaWarpSpecializedCooperativeEEENS5_IJNSA_ILi128EEENSA_ILi256EEENSA_ILi64EEEEEENS_12float_e5m2_tENS5_IJlSC_lEEESK_SL_NS4_8TiledMMAINS4_8MMA_AtomIJNS4_4SM904GMMA31MMA_64x256x32_F32E5M2E5M2_SS_TNILNSP_7ScaleInE1ELSR_1EEEEEENS4_6LayoutINS5_IJNSA_ILi2EEESC_SC_EEENS5_IJSC_NSA_ILi0EEESX_EEEEENS5_IJNS4_10UnderscoreES10_S10_EEEEENS4_13SM90_TMA_LOADENS4_14ComposedLayoutINS4_7SwizzleILi2ELi4ELi3EEENS4_18smem_ptr_flag_bitsILi8EEENSU_INS5_IJSB_SI_EEENS5_IJSI_SC_EEEEEEEvNS4_8identityENS4_23SM90_TMA_LOAD_MULTICASTES1C_vS1D_EENS_8epilogue10collective6detail29Sm90TmaWarpSpecializedAdapterINS1H_15DefaultEpilogueISK_SL_SL_NS1G_6thread17LinearCombinationISK_Li1EffLNS1L_9ScaleType4KindE0ELNS_15FloatRoundStyleE2ESK_EENS1_15EpilogueDefaultEEEEEvvEEEEvNT_6ParamsE --------------------------
	.section	.nv.shared._ZN7cutlass13device_kernelINS_4gemm6kernel13GemmUniversalIN4cute5tupleIJiiiiEEENS1_10collective13CollectiveMmaINS1_37MainloopSm90TmaGmmaWarpSpecializedFP8ILi9ENS5_IJNS4_1CILi8EEENSA_ILi1EEESC_EEENS1_35KernelTmaWarpSpecializedCooperativeEEENS5_IJNSA_ILi128EEENSA_ILi256EEENSA_ILi64EEEEEENS_12float_e5m2_tENS5_IJlSC_lEEESK_SL_NS4_8TiledMMAINS4_8MMA_AtomIJNS4_4SM904GMMA31MMA_64x256x32_F32E5M2E5M2_SS_TNILNSP_7ScaleInE1ELSR_1EEEEEENS4_6LayoutINS5_IJNSA_ILi2EEESC_SC_EEENS5_IJSC_NSA_ILi0EEESX_EEEEENS5_IJNS4_10UnderscoreES10_S10_EEEEENS4_13SM90_TMA_LOADENS4_14ComposedLayoutINS4_7SwizzleILi2ELi4ELi3EEENS4_18smem_ptr_flag_bitsILi8EEENSU_INS5_IJSB_SI_EEENS5_IJSI_SC_EEEEEEEvNS4_8identityENS4_23SM90_TMA_LOAD_MULTICASTES1C_vS1D_EENS_8epilogue10collective6detail29Sm90TmaWarpSpecializedAdapterINS1H_15DefaultEpilogueISK_SL_SL_NS1G_6thread17LinearCombinationISK_Li1EffLNS1L_9ScaleType4KindE0ELNS_15FloatRoundStyleE2ESK_EENS1_15EpilogueDefaultEEEEEvvEEEEvNT_6ParamsE,"aw",@nobits
	.sectionflags	@""
	.align	16
	.zero		1024


//--------------------- .nv.shared.reserved.0     --------------------------
	.section	.nv.shared.reserved.0,"aw",@nobits
	.weak		__nv_reservedSMEM_offset_0_alias
	.size		__nv_reservedSMEM_offset_0_alias, 0, 0
	.other		__nv_reservedSMEM_offset_0_alias,@"STO_CUDA_RESERVED_SHARED STV_DEFAULT"
__nv_reservedSMEM_offset_0_alias:
	.zero		0


//--------------------- .nv.global                --------------------------
	.section	.nv.global,"aw",@nobits
.nv.global:
	.type		_ZN40_INTERNAL_41fb9ecf_4_k_cu_aaad6bae_261254cute1_E,@object
	.size		_ZN40_INTERNAL_41fb9ecf_4_k_cu_aaad6bae_261254cute1_E,(_ZN40_INTERNAL_41fb9ecf_4_k_cu_aaad6bae_261254cuda3std3__45__cpo6cbeginE - _ZN40_INTERNAL_41fb9ecf_4_k_cu_aaad6bae_261254cute1_E)
_ZN40_INTERNAL_41fb9ecf_4_k_cu_aaad6bae_261254cute1_E:
	.zero		1
	.type		_ZN40_INTERNAL_41fb9ecf_4_k_cu_aaad6bae_261254cuda3std3__45__cpo6cbeginE,@object
	.size		_ZN40_INTERNAL_41fb9ecf_4_k_cu_aaad6bae_261254cuda3std3__45__cpo6cbeginE,(_ZN40_INTERNAL_41fb9ecf_4_k_cu_aaad6bae_261254cuda3std3__48in_placeE - _ZN40_INTERNAL_41fb9ecf_4_k_cu_aaad6bae_261254cuda3std3__45__cpo6cbeginE)
_ZN40_INTERNAL_41fb9ecf_4_k_cu_aaad6bae_261254cuda3std3__45__cpo6cbeginE:
	.zero		1
	.type		_ZN40_INTERNAL_41fb9ecf_4_k_cu_aaad6bae_261254cuda3std3__48in_placeE,@object
	.size		_ZN40_INTERNAL_41fb9ecf_4_k_cu_aaad6bae_261254cuda3std3__48in_placeE,(_ZN40_INTERNAL_41fb9ecf_4_k_cu_aaad6bae_261254cuda3std6ranges3__45__cpo9iter_moveE - _ZN40_INTERNAL_41fb9ecf_4_k_cu_aaad6bae_261254cuda3std3__48in_placeE)
_ZN40_INTERNAL_41fb9ecf_4_k_cu_aaad6bae_261254cuda3std3__48in_placeE:
	.zero		1
	.type		_ZN40_INTERNAL_41fb9ecf_4_k_cu_aaad6bae_261254cuda3std6ranges3__45__cpo9iter_moveE,@object
	.size		_ZN40_INTERNAL_41fb9ecf_4_k_cu_aaad6bae_261254cuda3std6ranges3__45__cpo9iter_moveE,(_ZN40_INTERNAL_41fb9ecf_4_k_cu_aaad6bae_261254cuda3std3__45__cpo5beginE - _ZN40_INTERNAL_41fb9ecf_4_k_cu_aaad6bae_261254cuda3std6ranges3__45__cpo9iter_moveE)
_ZN40_INTERNAL_41fb9ecf_4_k_cu_aaad6bae_261254cuda3std6ranges3__45__cpo9iter_moveE:
	.zero		1
	.type		_ZN40_INTERNAL_41fb9ecf_4_k_cu_aaad6bae_261254cuda3std3__45__cpo5beginE,@object
	.size		_ZN40_INTERNAL_41fb9ecf_4_k_cu_aaad6bae_261254cuda3std3__45__cpo5beginE,(_ZN40_INTERNAL_41fb9ecf_4_k_cu_aaad6bae_261254cuda3std3__442_GLOBAL__N__41fb9ecf_4_k_cu_aaad6bae_261256ignoreE - _ZN40_INTERNAL_41fb9ecf_4_k_cu_aaad6bae_261254cuda3std3__45__cpo5beginE)
_ZN40_INTERNAL_41fb9ecf_4_k_cu_aaad6bae_261254cuda3std3__45__cpo5beginE:
	.zero		1
	.type		_ZN40_INTERNAL_41fb9ecf_4_k_cu_aaad6bae_261254cuda3std3__442_GLOBAL__N__41fb9ecf_4_k_cu_aaad6bae_261256ignoreE,@object
	.size		_ZN40_INTERNAL_41fb9ecf_4_k_cu_aaad6bae_261254cuda3std3__442_GLOBAL__N__41fb9ecf_4_k_cu_aaad6bae_261256ignoreE,(_ZN40_INTERNAL_41fb9ecf_4_k_cu_aaad6bae_261254cute7productE - _ZN40_INTERNAL_41fb9ecf_4_k_cu_aaad6bae_261254cuda3std3__442_GLOBAL__N__41fb9ecf_4_k_cu_aaad6bae_261256ignoreE)
_ZN40_INTERNAL_41fb9ecf_4_k_cu_aaad6bae_261254cuda3std3__442_GLOBAL__N__41fb9ecf_4_k_cu_aaad6bae_261256ignoreE:
	.zero		1
	.type		_ZN40_INTERNAL_41fb9ecf_4_k_cu_aaad6bae_261254cute7productE,@object
	.size		_ZN40_INTERNAL_41fb9ecf_4_k_cu_aaad6bae_261254cute7productE,(_ZN40_INTERNAL_41fb9ecf_4_k_cu_aaad6bae_261254cuda3std3__45__cpo3endE - _ZN40_INTERNAL_41fb9ecf_4_k_cu_aaad6bae_261254cute7productE)
_ZN40_INTERNAL_41fb9ecf_4_k_cu_aaad6bae_261254cute7productE:
	.zero		1
	.type		_ZN40_INTERNAL_41fb9ecf_4_k_cu_aaad6bae_261254cuda3std3__45__cpo3endE,@object
	.size		_ZN40_INTERNAL_41fb9ecf_4_k_cu_aaad6bae_261254cuda3std3__45__cpo3endE,(_ZN40_INTERNAL_41fb9ecf_4_k_cu_aaad6bae_261254cuda3std3__419piecewise_constructE - _ZN40_INTERNAL_41fb9ecf_4_k_cu_aaad6bae_261254cuda3std3__45__cpo3endE)
_ZN40_INTERNAL_41fb9ecf_4_k_cu_aaad6bae_261254cuda3std3__45__cpo3endE:
	.zero		1
	.type		_ZN40_INTERNAL_41fb9ecf_4_k_cu_aaad6bae_261254cuda3std3__419piecewise_constructE,@object
	.size		_ZN40_INTERNAL_41fb9ecf_4_k_cu_aaad6bae_261254cuda3std3__419piecewise_constructE,(_ZN40_INTERNAL_41fb9ecf_4_k_cu_aaad6bae_261254cuda3std3__45__cpo4cendE - _ZN40_INTERNAL_41fb9ecf_4_k_cu_aaad6bae_261254cuda3std3__419piecewise_constructE)
_ZN40_INTERNAL_41fb9ecf_4_k_cu_aaad6bae_261254cuda3std3__419piecewise_constructE:
	.zero		1
	.type		_ZN40_INTERNAL_41fb9ecf_4_k_cu_aaad6bae_261254cuda3std3__45__cpo4cendE,@object
	.size		_ZN40_INTERNAL_41fb9ecf_4_k_cu_aaad6bae_261254cuda3std3__45__cpo4cendE,(_ZN40_INTERNAL_41fb9ecf_4_k_cu_aaad6bae_261254cuda3std6ranges3__45__cpo4swapE - _ZN40_INTERNAL_41fb9ecf_4_k_cu_aaad6bae_261254cuda3std3__45__cpo4cendE)
_ZN40_INTERNAL_41fb9ecf_4_k_cu_aaad6bae_261254cuda3std3__45__cpo4cendE:
	.zero		1
	.type		_ZN40_INTERNAL_41fb9ecf_4_k_cu_aaad6bae_261254cuda3std6ranges3__45__cpo4swapE,@object
	.size		_ZN40_INTERNAL_41fb9ecf_4_k_cu_aaad6bae_261254cuda3std6ranges3__45__cpo4swapE,(.L_7 - _ZN40_INTERNAL_41fb9ecf_4_k_cu_aaad6bae_261254cuda3std6ranges3__45__cpo4swapE)
_ZN40_INTERNAL_41fb9ecf_4_k_cu_aaad6bae_261254cuda3std6ranges3__45__cpo4swapE:
	.zero		1
.L_7:


//--------------------- .nv.constant0._ZN7cutlass13device_kernelINS_4gemm6kernel13GemmUniversalIN4cute5tupleIJiiiiEEENS1_10collective13CollectiveMmaINS1_37MainloopSm90TmaGmmaWarpSpecializedFP8ILi9ENS5_IJNS4_1CILi8EEENSA_ILi1EEESC_EEENS1_35KernelTmaWarpSpecializedCooperativeEEENS5_IJNSA_ILi128EEENSA_ILi256EEENSA_ILi64EEEEEENS_12float_e5m2_tENS5_IJlSC_lEEESK_SL_NS4_8TiledMMAINS4_8MMA_AtomIJNS4_4SM904GMMA31MMA_64x256x32_F32E5M2E5M2_SS_TNILNSP_7ScaleInE1ELSR_1EEEEEENS4_6LayoutINS5_IJNSA_ILi2EEESC_SC_EEENS5_IJSC_NSA_ILi0EEESX_EEEEENS5_IJNS4_10UnderscoreES10_S10_EEEEENS4_13SM90_TMA_LOADENS4_14ComposedLayoutINS4_7SwizzleILi2ELi4ELi3EEENS4_18smem_ptr_flag_bitsILi8EEENSU_INS5_IJSB_SI_EEENS5_IJSI_SC_EEEEEEEvNS4_8identityENS4_23SM90_TMA_LOAD_MULTICASTES1C_vS1D_EENS_8epilogue10collective6detail29Sm90TmaWarpSpecializedAdapterINS1H_15DefaultEpilogueISK_SL_SL_NS1G_6thread17LinearCombinationISK_Li1EffLNS1L_9ScaleType4KindE0ELNS_15FloatRoundStyleE2ESK_EENS1_15EpilogueDefaultEEEEEvvEEEEvNT_6ParamsE --------------------------
	.section	.nv.constant0._ZN7cutlass13device_kernelINS_4gemm6kernel13GemmUniversalIN4cute5tupleIJiiiiEEENS1_10collective13CollectiveMmaINS1_37MainloopSm90TmaGmmaWarpSpecializedFP8ILi9ENS5_IJNS4_1CILi8EEENSA_ILi1EEESC_EEENS1_35KernelTmaWarpSpecializedCooperativeEEENS5_IJNSA_ILi128EEENSA_ILi256EEENSA_ILi64EEEEEENS_12float_e5m2_tENS5_IJlSC_lEEESK_SL_NS4_8TiledMMAINS4_8MMA_AtomIJNS4_4SM904GMMA31MMA_64x256x32_F32E5M2E5M2_SS_TNILNSP_7ScaleInE1ELSR_1EEEEEENS4_6LayoutINS5_IJNSA_ILi2EEESC_SC_EEENS5_IJSC_NSA_ILi0EEESX_EEEEENS5_IJNS4_10UnderscoreES10_S10_EEEEENS4_13SM90_TMA_LOADENS4_14ComposedLayoutINS4_7SwizzleILi2ELi4ELi3EEENS4_18smem_ptr_flag_bitsILi8EEENSU_INS5_IJSB_SI_EEENS5_IJSI_SC_EEEEEEEvNS4_8identityENS4_23SM90_TMA_LOAD_MULTICASTES1C_vS1D_EENS_8epilogue10collective6detail29Sm90TmaWarpSpecializedAdapterINS1H_15DefaultEpilogueISK_SL_SL_NS1G_6thread17LinearCombinationISK_Li1EffLNS1L_9ScaleType4KindE0ELNS_15FloatRoundStyleE2ESK_EENS1_15EpilogueDefaultEEEEEvvEEEEvNT_6ParamsE,"a",@progbits
	.sectionflags	@""
	.align	4
.nv.constant0._ZN7cutlass13device_kernelINS_4gemm6kernel13GemmUniversalIN4cute5tupleIJiiiiEEENS1_10collective13CollectiveMmaINS1_37MainloopSm90TmaGmmaWarpSpecializedFP8ILi9ENS5_IJNS4_1CILi8EEENSA_ILi1EEESC_EEENS1_35KernelTmaWarpSpecializedCooperativeEEENS5_IJNSA_ILi128EEENSA_ILi256EEENSA_ILi64EEEEEENS_12float_e5m2_tENS5_IJlSC_lEEESK_SL_NS4_8TiledMMAINS4_8MMA_AtomIJNS4_4SM904GMMA31MMA_64x256x32_F32E5M2E5M2_SS_TNILNSP_7ScaleInE1ELSR_1EEEEEENS4_6LayoutINS5_IJNSA_ILi2EEESC_SC_EEENS5_IJSC_NSA_ILi0EEESX_EEEEENS5_IJNS4_10UnderscoreES10_S10_EEEEENS4_13SM90_TMA_LOADENS4_14ComposedLayoutINS4_7SwizzleILi2ELi4ELi3EEENS4_18smem_ptr_flag_bitsILi8EEENSU_INS5_IJSB_SI_EEENS5_IJSI_SC_EEEEEEEvNS4_8identityENS4_23SM90_TMA_LOAD_MULTICASTES1C_vS1D_EENS_8epilogue10collective6detail29Sm90TmaWarpSpecializedAdapterINS1H_15DefaultEpilogueISK_SL_SL_NS1G_6thread17LinearCombinationISK_Li1EffLNS1L_9ScaleType4KindE0ELNS_15FloatRoundStyleE2ESK_EENS1_15EpilogueDefaultEEEEEvvEEEEvNT_6ParamsE:
	.zero		1664


//--------------------- SYMBOLS --------------------------

	.type		.nv.reservedSmem.offset0,@object
	.size		.nv.reservedSmem.offset0,0x4
